def matmul_kernel(
    a_ptr,
    b_ptr,
    c_ptr,
    M,
    N,
    K,
    stride_am,
    stride_ak,
    stride_bk,
    stride_bn,
    stride_cm,
    stride_cn,
    BLOCK_M: tl.constexpr,
    BLOCK_N: tl.constexpr,
    BLOCK_K: tl.constexpr,
    GROUP_M: tl.constexpr,
):
    pid = tl.program_id(axis=0)
    num_pid_m = tl.cdiv(M, BLOCK_M)
    num_pid_n = tl.cdiv(N, BLOCK_N)
    num_pid_in_group = GROUP_M * num_pid_n
    group_id = pid // num_pid_in_group
    first_pid_m = group_id * GROUP_M
    group_size_m = min(num_pid_m - first_pid_m, GROUP_M)
    pid_m = first_pid_m + ((pid % num_pid_in_group) % group_size_m)
    pid_n = (pid % num_pid_in_group) // group_size_m

    offs_am = (pid_m * BLOCK_M + tl.arange(0, BLOCK_M)) % M
    offs_bn = (pid_n * BLOCK_N + tl.arange(0, BLOCK_N)) % N
    offs_k = tl.arange(0, BLOCK_K)
    a_ptrs = a_ptr + offs_am[:, None] * stride_am + offs_k[None, :] * stride_ak
    b_ptrs = b_ptr + offs_k[:, None] * stride_bk + offs_bn[None, :] * stride_bn

    acc = tl.zeros((BLOCK_M, BLOCK_N), dtype=tl.float32)
    for kk in range(0, tl.cdiv(K, BLOCK_K)):
        a = tl.load(a_ptrs, mask=offs_k[None, :] < K - kk * BLOCK_K, other=0.0)
        b = tl.load(b_ptrs, mask=offs_k[:, None] < K - kk * BLOCK_K, other=0.0)
        acc = tl.dot(a, b, acc)
        a_ptrs += BLOCK_K * stride_ak
        b_ptrs += BLOCK_K * stride_bk

    c = acc.to(c_ptr.dtype.element_ty)
    offs_cm = pid_m * BLOCK_M + tl.arange(0, BLOCK_M)
    offs_cn = pid_n * BLOCK_N + tl.arange(0, BLOCK_N)
    c_ptrs = c_ptr + offs_cm[:, None] * stride_cm + offs_cn[None, :] * stride_cn
    mask = (offs_cm[:, None] < M) & (offs_cn[None, :] < N)
    tl.store(c_ptrs, c, mask=mask)

# config = {"BLOCK_K": 32, "BLOCK_M": 64, "BLOCK_N": 64, "GROUP_M": 8, "arch": "sm_90", "dtype": "bf16", "num_ctas": 4, "num_stages": 3, "num_warps": 4}
# arch = sm_90


// ===== COMPILED SASS (sm_90a) =====

	.target	sm_90a

	.elftype	@"ET_EXEC"


//--------------------- .note.nv.tkinfo           --------------------------
	.section	.note.nv.tkinfo,"",@"SHT_NOTE"
	.sectionflags	@"SHF_NOTE_NV_TKINFO"
	.tkinfo
        /*0018*/ 	.word	0x00000002
        /*0030*/ 	.string	""
        /*0030*/ 	.string	"ptxas"
        /*0030*/ 	.string	"Cuda compilation tools, release 13.0, V13.0.88"
        /*0030*/ 	.string	"Build cuda_13.0.r13.0/compiler.36424714_0"
        /*0030*/ 	.string	"-v  -suppress-debug-info  -lineinfo  -arch sm_90a "



//--------------------- .note.nv.cuinfo           --------------------------
	.section	.note.nv.cuinfo,"",@"SHT_NOTE"
	.sectionflags	@"SHF_NOTE_NV_CUINFO"
        /*0018*/ 	.short	0x0002
        /*001a*/ 	.short	0x005a
        /*001c*/ 	.short	0x0082
	.zero		2


//--------------------- .nv.info                  --------------------------
	.section	.nv.info,"",@"SHT_CUDA_INFO"
	.align	4


	//----- nvinfo : EIATTR_REGCOUNT
	.align		4
        /*0000*/ 	.byte	0x04, 0x2f
        /*0002*/ 	.short	(.L_1 - .L_0)
	.align		4
.L_0:
        /*0004*/ 	.word	index@(matmul_kernel)
        /*0008*/ 	.word	0x00000042


	//----- nvinfo : EIATTR_FRAME_SIZE
	.align		4
.L_1:
        /*000c*/ 	.byte	0x04, 0x11
        /*000e*/ 	.short	(.L_3 - .L_2)
	.align		4
.L_2:
        /*0010*/ 	.word	index@(matmul_kernel)
        /*0014*/ 	.word	0x00000000


	//----- nvinfo : EIATTR_MIN_STACK_SIZE
	.align		4
.L_3:
        /*0018*/ 	.byte	0x04, 0x12
        /*001a*/ 	.short	(.L_5 - .L_4)
	.align		4
.L_4:
        /*001c*/ 	.word	index@(matmul_kernel)
        /*0020*/ 	.word	0x00000000
.L_5:


//--------------------- .nv.compat                --------------------------
	.section	.nv.compat,"",@"SHT_CUDA_COMPAT_INFO"
	.align	4
        /*0000*/ 	.byte	0x02, 0x09, 0x01, 0x00, 0x02, 0x02, 0x04, 0x00, 0x02, 0x05, 0x05, 0x00, 0x03, 0x07, 0x01, 0x01
        /*0010*/ 	.byte	0x02, 0x03, 0x00, 0x00, 0x02, 0x06, 0x01, 0x00, 0x04, 0x0b, 0x08, 0x00, 0x00, 0x00, 0x00, 0x00
        /*0020*/ 	.byte	0x00, 0x00, 0x00, 0x00


//--------------------- .nv.info.matmul_kernel    --------------------------
	.section	.nv.info.matmul_kernel,"",@"SHT_CUDA_INFO"
	.sectionflags	@""
	.align	4


	//----- nvinfo : EIATTR_CUDA_API_VERSION
	.align		4
        /*0000*/ 	.byte	0x04, 0x37
        /*0002*/ 	.short	(.L_7 - .L_6)
.L_6:
        /*0004*/ 	.word	0x00000082


	//----- nvinfo : EIATTR_KPARAM_INFO
	.align		4
.L_7:
        /*0008*/ 	.byte	0x04, 0x17
        /*000a*/ 	.short	(.L_9 - .L_8)
.L_8:
        /*000c*/ 	.word	0x00000000
        /*0010*/ 	.short	0x000d
        /*0012*/ 	.short	0x0048
        /*0014*/ 	.byte	0x00, 0xf4, 0x21, 0x00


	//----- nvinfo : EIATTR_KPARAM_INFO
	.align		4
.L_9:
        /*0018*/ 	.byte	0x04, 0x17
        /*001a*/ 	.short	(.L_11 - .L_10)
.L_10:
        /*001c*/ 	.word	0x00000000
        /*0020*/ 	.short	0x000c
        /*0022*/ 	.short	0x0040
        /*0024*/ 	.byte	0x00, 0xf4, 0x21, 0x00


	//----- nvinfo : EIATTR_KPARAM_INFO
	.align		4
.L_11:
        /*0028*/ 	.byte	0x04, 0x17
        /*002a*/ 	.short	(.L_13 - .L_12)
.L_12:
        /*002c*/ 	.word	0x00000000
        /*0030*/ 	.short	0x000b
        /*0032*/ 	.short	0x0038
        /*0034*/ 	.byte	0x00, 0xf0, 0x11, 0x00


	//----- nvinfo : EIATTR_KPARAM_INFO
	.align		4
.L_13:
        /*0038*/ 	.byte	0x04, 0x17
        /*003a*/ 	.short	(.L_15 - .L_14)
.L_14:
        /*003c*/ 	.word	0x00000000
        /*0040*/ 	.short	0x000a
        /*0042*/ 	.short	0x0034
        /*0044*/ 	.byte	0x00, 0xf0, 0x11, 0x00


	//----- nvinfo : EIATTR_KPARAM_INFO
	.align		4
.L_15:
        /*0048*/ 	.byte	0x04, 0x17
        /*004a*/ 	.short	(.L_17 - .L_16)
.L_16:
        /*004c*/ 	.word	0x00000000
        /*0050*/ 	.short	0x0009
        /*0052*/ 	.short	0x0030
        /*0054*/ 	.byte	0x00, 0xf0, 0x11, 0x00


	//----- nvinfo : EIATTR_KPARAM_INFO
	.align		4
.L_17:
        /*0058*/ 	.byte	0x04, 0x17
        /*005a*/ 	.short	(.L_19 - .L_18)
.L_18:
        /*005c*/ 	.word	0x00000000
        /*0060*/ 	.short	0x0008
        /*0062*/ 	.short	0x002c
        /*0064*/ 	.byte	0x00, 0xf0, 0x11, 0x00


	//----- nvinfo : EIATTR_KPARAM_INFO
	.align		4
.L_19:
        /*0068*/ 	.byte	0x04, 0x17
        /*006a*/ 	.short	(.L_21 - .L_20)
.L_20:
        /*006c*/ 	.word	0x00000000
        /*0070*/ 	.short	0x0007
        /*0072*/ 	.short	0x0028
        /*0074*/ 	.byte	0x00, 0xf0, 0x11, 0x00


	//----- nvinfo : EIATTR_KPARAM_INFO
	.align		4
.L_21:
        /*0078*/ 	.byte	0x04, 0x17
        /*007a*/ 	.short	(.L_23 - .L_22)
.L_22:
        /*007c*/ 	.word	0x00000000
        /*0080*/ 	.short	0x0006
        /*0082*/ 	.short	0x0024
        /*0084*/ 	.byte	0x00, 0xf0, 0x11, 0x00


	//----- nvinfo : EIATTR_KPARAM_INFO
	.align		4
.L_23:
        /*0088*/ 	.byte	0x04, 0x17
        /*008a*/ 	.short	(.L_25 - .L_24)
.L_24:
        /*008c*/ 	.word	0x00000000
        /*0090*/ 	.short	0x0005
        /*0092*/ 	.short	0x0020
        /*0094*/ 	.byte	0x00, 0xf0, 0x11, 0x00


	//----- nvinfo : EIATTR_KPARAM_INFO
	.align		4
.L_25:
        /*0098*/ 	.byte	0x04, 0x17
        /*009a*/ 	.short	(.L_27 - .L_26)
.L_26:
        /*009c*/ 	.word	0x00000000
        /*00a0*/ 	.short	0x0004
        /*00a2*/ 	.short	0x001c
        /*00a4*/ 	.byte	0x00, 0xf0, 0x11, 0x00


	//----- nvinfo : EIATTR_KPARAM_INFO
	.align		4
.L_27:
        /*00a8*/ 	.byte	0x04, 0x17
        /*00aa*/ 	.short	(.L_29 - .L_28)
.L_28:
        /*00ac*/ 	.word	0x00000000
        /*00b0*/ 	.short	0x0003
        /*00b2*/ 	.short	0x0018
        /*00b4*/ 	.byte	0x00, 0xf0, 0x11, 0x00


	//----- nvinfo : EIATTR_KPARAM_INFO
	.align		4
.L_29:
        /*00b8*/ 	.byte	0x04, 0x17
        /*00ba*/ 	.short	(.L_31 - .L_30)
.L_30:
        /*00bc*/ 	.word	0x00000000
        /*00c0*/ 	.short	0x0002
        /*00c2*/ 	.short	0x0010
        /*00c4*/ 	.byte	0x00, 0xf4, 0x21, 0x00


	//----- nvinfo : EIATTR_KPARAM_INFO
	.align		4
.L_31:
        /*00c8*/ 	.byte	0x04, 0x17
        /*00ca*/ 	.short	(.L_33 - .L_32)
.L_32:
        /*00cc*/ 	.word	0x00000000
        /*00d0*/ 	.short	0x0001
        /*00d2*/ 	.short	0x0008
        /*00d4*/ 	.byte	0x00, 0xf4, 0x21, 0x00


	//----- nvinfo : EIATTR_KPARAM_INFO
	.align		4
.L_33:
        /*00d8*/ 	.byte	0x04, 0x17
        /*00da*/ 	.short	(.L_35 - .L_34)
.L_34:
        /*00dc*/ 	.word	0x00000000
        /*00e0*/ 	.short	0x0000
        /*00e2*/ 	.short	0x0000
        /*00e4*/ 	.byte	0x00, 0xf4, 0x21, 0x00


	//----- nvinfo : EIATTR_EXPLICIT_CLUSTER
	.align		4
.L_35:
        /*00e8*/ 	.byte	0x01, 0x3e
	.zero		2


	//----- nvinfo : EIATTR_CTA_PER_CLUSTER
	.align		4
        /*00ec*/ 	.byte	0x04, 0x3d
        /*00ee*/ 	.short	(.L_37 - .L_36)
.L_36:
        /*00f0*/ 	.word	0x00000004
        /*00f4*/ 	.word	0x00000001
        /*00f8*/ 	.word	0x00000001


	//----- nvinfo : EIATTR_SPARSE_MMA_MASK
	.align		4
.L_37:
        /*00fc*/ 	.byte	0x03, 0x50
        /*00fe*/ 	.short	0x0000


	//----- nvinfo : EIATTR_MAXREG_COUNT
	.align		4
        /*0100*/ 	.byte	0x03, 0x1b
        /*0102*/ 	.short	0x00ff


	//----- nvinfo : EIATTR_NUM_BARRIERS
	.align		4
        /*0104*/ 	.byte	0x02, 0x4c
        /*0106*/ 	.byte	0x01
	.zero		1


	//----- nvinfo : EIATTR_MERCURY_ISA_VERSION
	.align		4
        /*0108*/ 	.byte	0x03, 0x5f
        /*010a*/ 	.short	0x0101


	//----- nvinfo : EIATTR_EXIT_INSTR_OFFSETS
	.align		4
        /*010c*/ 	.byte	0x04, 0x1c
        /*010e*/ 	.short	(.L_39 - .L_38)


	//   ....[0]....
.L_38:
        /*0110*/ 	.word	0x00001d70


	//   ....[1]....
        /*0114*/ 	.word	0x00001da0


	//----- nvinfo : EIATTR_REQNTID
	.align		4
.L_39:
        /*0118*/ 	.byte	0x04, 0x10
        /*011a*/ 	.short	(.L_41 - .L_40)
.L_40:
        /*011c*/ 	.word	0x00000080
        /*0120*/ 	.word	0x00000001
        /*0124*/ 	.word	0x00000001


	//----- nvinfo : EIATTR_CBANK_PARAM_SIZE
	.align		4
.L_41:
        /*0128*/ 	.byte	0x03, 0x19
        /*012a*/ 	.short	0x0050


	//----- nvinfo : EIATTR_PARAM_CBANK
	.align		4
        /*012c*/ 	.byte	0x04, 0x0a
        /*012e*/ 	.short	(.L_43 - .L_42)
	.align		4
.L_42:
        /*0130*/ 	.word	index@(.nv.constant0.matmul_kernel)
        /*0134*/ 	.short	0x0210
        /*0136*/ 	.short	0x0050


	//----- nvinfo : EIATTR_SW_WAR
	.align		4
.L_43:
        /*0138*/ 	.byte	0x04, 0x36
        /*013a*/ 	.short	(.L_45 - .L_44)
.L_44:
        /*013c*/ 	.word	0x00000008
.L_45:


//--------------------- .nv.callgraph             --------------------------
	.section	.nv.callgraph,"",@"SHT_CUDA_CALLGRAPH"
	.align	4
	.sectionentsize	8
	.align		4
        /*0000*/ 	.word	0x00000000
	.align		4
        /*0004*/ 	.word	0xffffffff
	.align		4
        /*0008*/ 	.word	0x00000000
	.align		4
        /*000c*/ 	.word	0xfffffffe
	.align		4
        /*0010*/ 	.word	0x00000000
	.align		4
        /*0014*/ 	.word	0xfffffffd
	.align		4
        /*0018*/ 	.word	0x00000000
	.align		4
        /*001c*/ 	.word	0xfffffffc


//--------------------- .text.matmul_kernel       --------------------------
	.section	.text.matmul_kernel,"ax",@progbits
	.align	128
        .global         matmul_kernel
        .type           matmul_kernel,@function
        .size           matmul_kernel,(.L_x_3 - matmul_kernel)
        .other          matmul_kernel,@"STO_CUDA_ENTRY STV_DEFAULT"
matmul_kernel:
.text.matmul_kernel:
[----:B------:R-:W-:Y:S08]  /*0000*/  LDC R1, c[0x0][0x28] ;  /* 0x00000a00ff017b82 */ /* 0x000ff00000000800 */
[----:B------:R-:W0:Y:S01]  /*0010*/  LDC.64 R10, c[0x0][0x228] ;  /* 0x00008a00ff0a7b82 */ /* 0x000e220000000a00 */
[----:B------:R-:W-:Y:S01]  /*0020*/  UMOV UR5, 0x400 ;  /* 0x0000040000057882 */ /* 0x000fe20000000000 */
[----:B------:R-:W-:Y:S01]  /*0030*/  ULDC.64 UR16, c[0x0][0x208] ;  /* 0x0000820000107ab9 */ /* 0x000fe20000000a00 */
[----:B------:R-:W-:-:S02]  /*0040*/  CS2R R24, SRZ ;  /* 0x0000000000187805 */ /* 0x000fc4000001ff00 */
[----:B------:R-:W-:-:S03]  /*0050*/  CS2R R26, SRZ ;  /* 0x00000000001a7805 */ /* 0x000fc6000001ff00 */
[----:B------:R-:W1:Y:S08]  /*0060*/  S2UR UR4, SR_CTAID.X ;  /* 0x00000000000479c3 */ /* 0x000e700000002500 */
[----:B------:R-:W2:Y:S01]  /*0070*/  LDC R56, c[0x0][0x230] ;  /* 0x00008c00ff387b82 */ /* 0x000ea20000000800 */
[----:B0-----:R-:W-:-:S07]  /*0080*/  VIADD R0, R11, 0x3f ;  /* 0x0000003f0b007836 */ /* 0x001fce0000000000 */
[----:B------:R-:W0:Y:S01]  /*0090*/  S2UR UR13, SR_CgaCtaId ;  /* 0x00000000000d79c3 */ /* 0x000e220000008800 */
[----:B------:R-:W-:Y:S02]  /*00a0*/  SHF.R.S32.HI R3, RZ, 0x1f, R0 ;  /* 0x0000001fff037819 */ /* 0x000fe40000011400 */
[----:B-1----:R-:W-:Y:S01]  /*00b0*/  I2FP.F32.U32 R5, UR4 ;  /* 0x0000000400057c45 */ /* 0x002fe20008201000 */
[----:B------:R-:W-:Y:S01]  /*00c0*/  ULDC UR4, c[0x0][0x150] ;  /* 0x0000540000047ab9 */ /* 0x000fe20000000800 */
[----:B------:R-:W-:-:S03]  /*00d0*/  LEA.HI R3, R3, R0, RZ, 0x6 ;  /* 0x0000000003037211 */ /* 0x000fc600078f30ff */
[----:B------:R-:W-:Y:S01]  /*00e0*/  FMUL R5, R5, UR4 ;  /* 0x0000000405057c20 */ /* 0x000fe20008400000 */
[----:B------:R-:W-:Y:S01]  /*00f0*/  SHF.R.S32.HI R3, RZ, 0x6, R3 ;  /* 0x00000006ff037819 */ /* 0x000fe20000011403 */
[----:B--2---:R-:W-:-:S04]  /*0100*/  VIADD R56, R56, 0x1f ;  /* 0x0000001f38387836 */ /* 0x004fc80000000000 */
[----:B------:R-:W-:Y:S01]  /*0110*/  IMAD.SHL.U32 R4, R3, 0x8, RZ ;  /* 0x0000000803047824 */ /* 0x000fe200078e00ff */
[----:B------:R-:W1:Y:S04]  /*0120*/  F2I.U32.TRUNC.NTZ R5, R5 ;  /* 0x0000000500057305 */ /* 0x000e68000020f000 */
[----:B------:R-:W-:Y:S01]  /*0130*/  IABS R7, R4 ;  /* 0x0000000400077213 */ /* 0x000fe20000000000 */
[----:B0-----:R-:W-:Y:S02]  /*0140*/  USHF.L.U32 UR4, UR13, 0x4, URZ ;  /* 0x000000040d047899 */ /* 0x001fe4000800063f */
[----:B------:R-:W-:Y:S01]  /*0150*/  ULEA UR12, UR13, UR5, 0x18 ;  /* 0x000000050d0c7291 */ /* 0x000fe2000f8ec03f */
[----:B------:R-:W0:Y:S01]  /*0160*/  I2F.RP R0, R7 ;  /* 0x0000000700007306 */ /* 0x000e220000209400 */
[----:B------:R-:W-:Y:S01]  /*0170*/  ULOP3.LUT UR4, UR4, 0x30, URZ, 0xc0, !UPT ;  /* 0x0000003004047892 */ /* 0x000fe2000f8ec03f */
[----:B-1----:R-:W-:-:S06]  /*0180*/  IABS R13, R5 ;  /* 0x00000005000d7213 */ /* 0x002fcc0000000000 */
[----:B0-----:R-:W0:Y:S02]  /*0190*/  MUFU.RCP R0, R0 ;  /* 0x0000000000007308 */ /* 0x001e240000001000 */
[----:B0-----:R-:W-:Y:S01]  /*01a0*/  VIADD R2, R0, 0xffffffe ;  /* 0x0ffffffe00027836 */ /* 0x001fe20000000000 */
[----:B------:R-:W-:-:S05]  /*01b0*/  IABS R0, R4 ;  /* 0x0000000400007213 */ /* 0x000fca0000000000 */
[----:B------:R0:W1:Y:S01]  /*01c0*/  F2I.FTZ.U32.TRUNC.NTZ R3, R2 ;  /* 0x0000000200037305 */ /* 0x000062000021f000 */
[----:B------:R-:W-:Y:S02]  /*01d0*/  IMAD.MOV R0, RZ, RZ, -R0 ;  /* 0x000000ffff007224 */ /* 0x000fe400078e0a00 */
[----:B0-----:R-:W-:Y:S02]  /*01e0*/  IMAD.MOV.U32 R2, RZ, RZ, RZ ;  /* 0x000000ffff027224 */ /* 0x001fe400078e00ff */
[----:B-1----:R-:W-:-:S04]  /*01f0*/  IMAD.MOV R6, RZ, RZ, -R3 ;  /* 0x000000ffff067224 */ /* 0x002fc800078e0a03 */
[----:B------:R-:W-:-:S04]  /*0200*/  IMAD R9, R6, R7, RZ ;  /* 0x0000000706097224 */ /* 0x000fc800078e02ff */
[----:B------:R-:W-:-:S06]  /*0210*/  IMAD.HI.U32 R2, R3, R9, R2 ;  /* 0x0000000903027227 */ /* 0x000fcc00078e0002 */
[----:B------:R-:W-:-:S04]  /*0220*/  IMAD.HI.U32 R2, R2, R13, RZ ;  /* 0x0000000d02027227 */ /* 0x000fc800078e00ff */
[----:B------:R-:W-:-:S05]  /*0230*/  IMAD R0, R2, R0, R13 ;  /* 0x0000000002007224 */ /* 0x000fca00078e020d */
[----:B------:R-:W-:-:S13]  /*0240*/  ISETP.GT.U32.AND P1, PT, R7, R0, PT ;  /* 0x000000000700720c */ /* 0x000fda0003f24070 */
[----:B------:R-:W-:Y:S02]  /*0250*/  @!P1 IMAD.IADD R0, R0, 0x1, -R7 ;  /* 0x0000000100009824 */ /* 0x000fe400078e0a07 */
[----:B------:R-:W-:Y:S01]  /*0260*/  @!P1 VIADD R2, R2, 0x1 ;  /* 0x0000000102029836 */ /* 0x000fe20000000000 */
[----:B------:R-:W-:Y:S02]  /*0270*/  ISETP.NE.AND P1, PT, R4, RZ, PT ;  /* 0x000000ff0400720c */ /* 0x000fe40003f25270 */
[----:B------:R-:W-:Y:S02]  /*0280*/  ISETP.GE.U32.AND P0, PT, R0, R7, PT ;  /* 0x000000070000720c */ /* 0x000fe40003f06070 */
[----:B------:R-:W-:-:S04]  /*0290*/  LOP3.LUT R0, R5, R4, RZ, 0x3c, !PT ;  /* 0x0000000405007212 */ /* 0x000fc800078e3cff */
[----:B------:R-:W-:Y:S01]  /*02a0*/  ISETP.GE.AND P2, PT, R0, RZ, PT ;  /* 0x000000ff0000720c */ /* 0x000fe20003f46270 */
[----:B------:R-:W-:-:S05]  /*02b0*/  VIADD R0, R10, 0x3f ;  /* 0x0000003f0a007836 */ /* 0x000fca0000000000 */
[----:B------:R-:W-:Y:S01]  /*02c0*/  SHF.R.S32.HI R3, RZ, 0x1f, R0 ;  /* 0x0000001fff037819 */ /* 0x000fe20000011400 */
[----:B------:R-:W-:-:S03]  /*02d0*/  @P0 VIADD R2, R2, 0x1 ;  /* 0x0000000102020836 */ /* 0x000fc60000000000 */
[----:B------:R-:W-:-:S03]  /*02e0*/  LEA.HI R3, R3, R0, RZ, 0x6 ;  /* 0x0000000003037211 */ /* 0x000fc600078f30ff */
[----:B------:R-:W-:Y:S01]  /*02f0*/  @!P2 IMAD.MOV R2, RZ, RZ, -R2 ;  /* 0x000000ffff02a224 */ /* 0x000fe200078e0a02 */
[----:B------:R-:W-:-:S05]  /*0300*/  @!P1 LOP3.LUT R2, RZ, R4, RZ, 0x33, !PT ;  /* 0x00000004ff029212 */ /* 0x000fca00078e33ff */
[----:B------:R-:W-:Y:S02]  /*0310*/  IMAD.SHL.U32 R6, R2, 0x8, RZ ;  /* 0x0000000802067824 */ /* 0x000fe400078e00ff */
[----:B------:R-:W-:-:S03]  /*0320*/  IMAD.MOV R2, RZ, RZ, -R2 ;  /* 0x000000ffff027224 */ /* 0x000fc600078e0a02 */
[----:B------:R-:W-:Y:S01]  /*0330*/  LEA.HI.SX32 R3, R3, -R6, 0x1a ;  /* 0x8000000603037211 */ /* 0x000fe200078fd2ff */
[----:B------:R-:W-:-:S03]  /*0340*/  IMAD R4, R4, R2, R5 ;  /* 0x0000000204047224 */ /* 0x000fc600078e0205 */
[----:B------:R-:W-:Y:S02]  /*0350*/  VIMNMX R13, R3, 0x8, PT ;  /* 0x00000008030d7848 */ /* 0x000fe40003fe0100 */
[----:B------:R-:W-:Y:S02]  /*0360*/  IABS R9, R4 ;  /* 0x0000000400097213 */ /* 0x000fe40000000000 */
[----:B------:R-:W-:-:S04]  /*0370*/  IABS R7, R13 ;  /* 0x0000000d00077213 */ /* 0x000fc80000000000 */
[----:B------:R-:W0:Y:S08]  /*0380*/  I2F.RP R0, R7 ;  /* 0x0000000700007306 */ /* 0x000e300000209400 */
[----:B0-----:R-:W0:Y:S02]  /*0390*/  MUFU.RCP R0, R0 ;  /* 0x0000000000007308 */ /* 0x001e240000001000 */
[----:B0-----:R-:W-:-:S06]  /*03a0*/  VIADD R3, R0, 0xffffffe ;  /* 0x0ffffffe00037836 */ /* 0x001fcc0000000000 */
[----:B------:R-:W0:Y:S02]  /*03b0*/  F2I.FTZ.U32.TRUNC.NTZ R3, R3 ;  /* 0x0000000300037305 */ /* 0x000e24000021f000 */
[----:B0-----:R-:W-:-:S04]  /*03c0*/  IMAD.MOV R8, RZ, RZ, -R3 ;  /* 0x000000ffff087224 */ /* 0x001fc800078e0a03 */
[----:B------:R-:W-:Y:S01]  /*03d0*/  IMAD.MOV.U32 R2, RZ, RZ, R8 ;  /* 0x000000ffff027224 */ /* 0x000fe200078e0008 */
[----:B------:R-:W-:-:S03]  /*03e0*/  IABS R8, R13 ;  /* 0x0000000d00087213 */ /* 0x000fc60000000000 */
[----:B------:R-:W-:Y:S02]  /*03f0*/  IMAD R5, R2, R7, RZ ;  /* 0x0000000702057224 */ /* 0x000fe400078e02ff */
[----:B------:R-:W-:Y:S02]  /*0400*/  IMAD.MOV.U32 R2, RZ, RZ, RZ ;  /* 0x000000ffff027224 */ /* 0x000fe400078e00ff */
[----:B------:R-:W-:Y:S02]  /*0410*/  IMAD.MOV R0, RZ, RZ, -R8 ;  /* 0x000000ffff007224 */ /* 0x000fe400078e0a08 */
[----:B------:R-:W-:Y:S01]  /*0420*/  IMAD.HI.U32 R2, R3, R5, R2 ;  /* 0x0000000503027227 */ /* 0x000fe200078e0002 */
[----:B------:R-:W-:-:S04]  /*0430*/  LOP3.LUT R3, R4, R13, RZ, 0x3c, !PT ;  /* 0x0000000d04037212 */ /* 0x000fc800078e3cff */
[----:B------:R-:W-:Y:S01]  /*0440*/  ISETP.GE.AND P2, PT, R3, RZ, PT ;  /* 0x000000ff0300720c */ /* 0x000fe20003f46270 */
[----:B------:R-:W-:-:S04]  /*0450*/  IMAD.HI.U32 R2, R2, R9, RZ ;  /* 0x0000000902027227 */ /* 0x000fc800078e00ff */
[----:B------:R-:W-:-:S05]  /*0460*/  IMAD R0, R2, R0, R9 ;  /* 0x0000000002007224 */ /* 0x000fca00078e0209 */
[----:B------:R-:W-:-:S13]  /*0470*/  ISETP.GT.U32.AND P1, PT, R7, R0, PT ;  /* 0x000000000700720c */ /* 0x000fda0003f24070 */
[----:B------:R-:W-:Y:S02]  /*0480*/  @!P1 IMAD.IADD R0, R0, 0x1, -R7 ;  /* 0x0000000100009824 */ /* 0x000fe400078e0a07 */
[----:B------:R-:W-:Y:S01]  /*0490*/  @!P1 VIADD R2, R2, 0x1 ;  /* 0x0000000102029836 */ /* 0x000fe20000000000 */
[----:B------:R-:W-:Y:S02]  /*04a0*/  ISETP.NE.AND P1, PT, R13, RZ, PT ;  /* 0x000000ff0d00720c */ /* 0x000fe40003f25270 */
[----:B------:R-:W-:Y:S02]  /*04b0*/  ISETP.GE.U32.AND P0, PT, R0, R7, PT ;  /* 0x000000070000720c */ /* 0x000fe40003f06070 */
[----:B------:R-:W0:Y:S11]  /*04c0*/  S2R R0, SR_TID.X ;  /* 0x0000000000007919 */ /* 0x000e360000002100 */
[----:B------:R-:W-:Y:S01]  /*04d0*/  @P0 VIADD R2, R2, 0x1 ;  /* 0x0000000102020836 */ /* 0x000fe20000000000 */
[----:B------:R-:W-:-:S03]  /*04e0*/  ISETP.GE.AND P0, PT, R56, 0x20, PT ;  /* 0x000000203800780c */ /* 0x000fc60003f06270 */
[----:B------:R-:W-:-:S04]  /*04f0*/  IMAD.MOV.U32 R18, RZ, RZ, R2 ;  /* 0x000000ffff127224 */ /* 0x000fc800078e0002 */
[----:B------:R-:W-:Y:S01]  /*0500*/  @!P2 IMAD.MOV R18, RZ, RZ, -R18 ;  /* 0x000000ffff12a224 */ /* 0x000fe200078e0a12 */
[----:B------:R-:W-:-:S05]  /*0510*/  @!P1 LOP3.LUT R18, RZ, R13, RZ, 0x33, !PT ;  /* 0x0000000dff129212 */ /* 0x000fca00078e33ff */
[----:B------:R-:W-:Y:S02]  /*0520*/  IMAD.MOV R2, RZ, RZ, -R18 ;  /* 0x000000ffff027224 */ /* 0x000fe400078e0a12 */
[----:B------:R-:W-:Y:S02]  /*0530*/  IMAD.SHL.U32 R18, R18, 0x40, RZ ;  /* 0x0000004012127824 */ /* 0x000fe400078e00ff */
[----:B------:R-:W-:Y:S01]  /*0540*/  IMAD R2, R13, R2, R4 ;  /* 0x000000020d027224 */ /* 0x000fe200078e0204 */
[----:B0-----:R-:W-:-:S03]  /*0550*/  LOP3.LUT R19, R0, 0x3f, RZ, 0xc0, !PT ;  /* 0x0000003f00137812 */ /* 0x001fc600078ec0ff */
[----:B------:R-:W-:-:S04]  /*0560*/  IMAD.IADD R2, R6, 0x1, R2 ;  /* 0x0000000106027824 */ /* 0x000fc800078e0202 */
[----:B------:R-:W-:Y:S01]  /*0570*/  IMAD R19, R2, 0x40, R19 ;  /* 0x0000004002137824 */ /* 0x000fe200078e0213 */
[----:B------:R-:W-:-:S04]  /*0580*/  SHF.R.U32.HI R2, RZ, 0x6, R0 ;  /* 0x00000006ff027819 */ /* 0x000fc80000011600 */
[----:B------:R-:W-:Y:S01]  /*0590*/  SGXT.U32 R2, R2, 0x1 ;  /* 0x000000010202781a */ /* 0x000fe20000000000 */
[----:B------:R-:W-:Y:S06]  /*05a0*/  @!P0 BRA `(.L_x_0) ;  /* 0x0000001000c08947 */ /* 0x000fec0003800000 */
[----:B------:R-:W-:Y:S01]  /*05b0*/  IABS R4, R10 ;  /* 0x0000000a00047213 */ /* 0x000fe20000000000 */
[----:B------:R-:W0:Y:S01]  /*05c0*/  LDC R21, c[0x0][0x23c] ;  /* 0x00008f00ff157b82 */ /* 0x000e220000000800 */
[----:B------:R-:W-:Y:S01]  /*05d0*/  IABS R3, R11 ;  /* 0x0000000b00037213 */ /* 0x000fe20000000000 */
[----:B------:R-:W-:Y:S01]  /*05e0*/  ULDC UR6, c[0x0][0x234] ;  /* 0x00008d0000067ab9 */ /* 0x000fe20000000800 */
[----:B------:R-:W1:Y:S01]  /*05f0*/  I2F.RP R12, R4 ;  /* 0x00000004000c7306 */ /* 0x000e620000209400 */
[----:B------:R-:W-:Y:S01]  /*0600*/  ISETP.NE.AND P3, PT, R10, RZ, PT ;  /* 0x000000ff0a00720c */ /* 0x000fe20003f65270 */
[----:B------:R-:W-:Y:S01]  /*0610*/  ULDC.64 UR8, c[0x0][0x210] ;  /* 0x0000840000087ab9 */ /* 0x000fe20000000a00 */
[C---:B------:R-:W-:Y:S01]  /*0620*/  LEA.HI R44, R0.reuse, 0x1e, RZ, 0x1a ;  /* 0x0000001e002c7811 */ /* 0x040fe200078fd0ff */
[----:B------:R-:W-:Y:S01]  /*0630*/  ULDC UR14, c[0x0][0x240] ;  /* 0x00009000000e7ab9 */ /* 0x000fe20000000800 */
[----:B------:R-:W-:Y:S02]  /*0640*/  LEA.HI R54, R0, 0xe, RZ, 0x1a ;  /* 0x0000000e00367811 */ /* 0x000fe400078fd0ff */
[----:B------:R-:W-:-:S02]  /*0650*/  CS2R R26, SRZ ;  /* 0x00000000001a7805 */ /* 0x000fc4000001ff00 */
[C---:B------:R-:W-:Y:S01]  /*0660*/  LOP3.LUT R42, R2.reuse, 0x1a, RZ, 0xfc, !PT ;  /* 0x0000001a022a7812 */ /* 0x040fe200078efcff */
[----:B------:R-:W2:Y:S01]  /*0670*/  I2F.RP R5, R3 ;  /* 0x0000000300057306 */ /* 0x000ea20000209400 */
[C---:B------:R-:W-:Y:S02]  /*0680*/  LOP3.LUT R40, R2.reuse, 0x16, RZ, 0xfc, !PT ;  /* 0x0000001602287812 */ /* 0x040fe400078efcff */
[----:B------:R-:W-:Y:S02]  /*0690*/  CS2R R28, SRZ ;  /* 0x00000000001c7805 */ /* 0x000fe4000001ff00 */
[C---:B------:R-:W-:Y:S02]  /*06a0*/  LOP3.LUT R38, R2.reuse, 0x12, RZ, 0xfc, !PT ;  /* 0x0000001202267812 */ /* 0x040fe400078efcff */
[----:B------:R-:W-:Y:S02]  /*06b0*/  CS2R R30, SRZ ;  /* 0x00000000001e7805 */ /* 0x000fe4000001ff00 */
[----:B------:R-:W-:Y:S01]  /*06c0*/  LOP3.LUT R32, R2, 0xc, RZ, 0xfc, !PT ;  /* 0x0000000c02207812 */ /* 0x000fe200078efcff */
[----:B------:R-:W-:Y:S01]  /*06d0*/  UMOV UR10, 0xfffffffe ;  /* 0xfffffffe000a7882 */ /* 0x000fe20000000000 */
[----:B------:R-:W-:Y:S01]  /*06e0*/  UMOV UR11, 0x7fffffdf ;  /* 0x7fffffdf000b7882 */ /* 0x000fe20000000000 */
[----:B-1----:R-:W1:Y:S01]  /*06f0*/  MUFU.RCP R12, R12 ;  /* 0x0000000c000c7308 */ /* 0x002e620000001000 */
[----:B------:R-:W-:-:S07]  /*0700*/  UMOV UR7, URZ ;  /* 0x0000003f00077c82 */ /* 0x000fce0008000000 */
[----:B--2---:R-:W2:Y:S01]  /*0710*/  MUFU.RCP R5, R5 ;  /* 0x0000000500057308 */ /* 0x004ea20000001000 */
[----:B-1----:R-:W-:Y:S01]  /*0720*/  VIADD R8, R12, 0xffffffe ;  /* 0x0ffffffe0c087836 */ /* 0x002fe20000000000 */
[----:B------:R-:W-:-:S06]  /*0730*/  IABS R12, R19 ;  /* 0x00000013000c7213 */ /* 0x000fcc0000000000 */
[----:B------:R1:W3:Y:S01]  /*0740*/  F2I.FTZ.U32.TRUNC.NTZ R9, R8 ;  /* 0x0000000800097305 */ /* 0x0002e2000021f000 */
[----:B--2---:R-:W-:Y:S01]  /*0750*/  VIADD R6, R5, 0xffffffe ;  /* 0x0ffffffe05067836 */ /* 0x004fe20000000000 */
[----:B------:R-:W-:-:S06]  /*0760*/  SHF.R.U32.HI R5, RZ, 0x5, R0 ;  /* 0x00000005ff057819 */ /* 0x000fcc0000011600 */
[----:B------:R2:W4:Y:S01]  /*0770*/  F2I.FTZ.U32.TRUNC.NTZ R7, R6 ;  /* 0x0000000600077305 */ /* 0x000522000021f000 */
[----:B-1----:R-:W-:Y:S01]  /*0780*/  IMAD.MOV.U32 R8, RZ, RZ, RZ ;  /* 0x000000ffff087224 */ /* 0x002fe200078e00ff */
[----:B------:R-:W-:-:S04]  /*0790*/  SGXT.U32 R5, R5, 0x2 ;  /* 0x000000020505781a */ /* 0x000fc80000000000 */
[----:B------:R-:W-:Y:S01]  /*07a0*/  LOP3.LUT R22, R18, UR4, R5, 0xfe, !PT ;  /* 0x0000000412167c12 */ /* 0x000fe2000f8efe05 */
[--C-:B---3--:R-:W-:Y:S01]  /*07b0*/  IMAD.MOV R13, RZ, RZ, -R9.reuse ;  /* 0x000000ffff0d7224 */ /* 0x108fe200078e0a09 */
[----:B------:R-:W-:Y:S01]  /*07c0*/  ULDC.64 UR4, c[0x0][0x218] ;  /* 0x0000860000047ab9 */ /* 0x000fe20000000a00 */
[----:B--2---:R-:W-:Y:S01]  /*07d0*/  IMAD.MOV.U32 R6, RZ, RZ, RZ ;  /* 0x000000ffff067224 */ /* 0x004fe200078e00ff */
[C---:B------:R-:W-:Y:S01]  /*07e0*/  LOP3.LUT R23, R22.reuse, 0xc, RZ, 0xfc, !PT ;  /* 0x0000000c16177812 */ /* 0x040fe200078efcff */
[----:B------:R-:W-:Y:S01]  /*07f0*/  IMAD R13, R13, R4, RZ ;  /* 0x000000040d0d7224 */ /* 0x000fe200078e02ff */
[C---:B------:R-:W-:Y:S02]  /*0800*/  LOP3.LUT R24, R22.reuse, 0x8, RZ, 0xfc, !PT ;  /* 0x0000000816187812 */ /* 0x040fe400078efcff */
[----:B------:R-:W-:Y:S01]  /*0810*/  LOP3.LUT R25, R22, 0x4, RZ, 0xfc, !PT ;  /* 0x0000000416197812 */ /* 0x000fe200078efcff */
[----:B------:R-:W-:Y:S01]  /*0820*/  IMAD.HI.U32 R9, R9, R13, R8 ;  /* 0x0000000d09097227 */ /* 0x000fe200078e0008 */
[----:B------:R-:W-:-:S02]  /*0830*/  IABS R13, R24 ;  /* 0x00000018000d7213 */ /* 0x000fc40000000000 */
[----:B------:R-:W-:Y:S01]  /*0840*/  IABS R15, R25 ;  /* 0x00000019000f7213 */ /* 0x000fe20000000000 */
[----:B----4-:R-:W-:Y:S01]  /*0850*/  IMAD.MOV R8, RZ, RZ, -R7 ;  /* 0x000000ffff087224 */ /* 0x010fe200078e0a07 */
[----:B------:R-:W-:Y:S01]  /*0860*/  IABS R17, R22 ;  /* 0x0000001600117213 */ /* 0x000fe20000000000 */
[----:B------:R-:W-:-:S04]  /*0870*/  IMAD.HI.U32 R9, R9, R12, RZ ;  /* 0x0000000c09097227 */ /* 0x000fc800078e00ff */
[----:B------:R-:W-:Y:S02]  /*0880*/  IMAD.MOV R9, RZ, RZ, -R9 ;  /* 0x000000ffff097224 */ /* 0x000fe400078e0a09 */
[----:B------:R-:W-:Y:S02]  /*0890*/  IMAD R5, R8, R3, RZ ;  /* 0x0000000308057224 */ /* 0x000fe400078e02ff */
[----:B------:R-:W-:Y:S01]  /*08a0*/  IMAD R9, R4, R9, R12 ;  /* 0x0000000904097224 */ /* 0x000fe200078e020c */
[----:B------:R-:W-:Y:S01]  /*08b0*/  IABS R12, R23 ;  /* 0x00000017000c7213 */ /* 0x000fe20000000000 */
[----:B------:R-:W-:-:S03]  /*08c0*/  IMAD.HI.U32 R6, R7, R5, R6 ;  /* 0x0000000507067227 */ /* 0x000fc600078e0006 */
[----:B------:R-:W-:-:S03]  /*08d0*/  ISETP.GT.U32.AND P0, PT, R4, R9, PT ;  /* 0x000000090400720c */ /* 0x000fc60003f04070 */
[----:B------:R-:W-:-:S04]  /*08e0*/  IMAD.HI.U32 R5, R6, R12, RZ ;  /* 0x0000000c06057227 */ /* 0x000fc800078e00ff */
[----:B------:R-:W-:-:S04]  /*08f0*/  IMAD.HI.U32 R7, R6, R13, RZ ;  /* 0x0000000d06077227 */ /* 0x000fc800078e00ff */
[----:B------:R-:W-:-:S04]  /*0900*/  IMAD.HI.U32 R8, R6, R15, RZ ;  /* 0x0000000f06087227 */ /* 0x000fc800078e00ff */
[----:B------:R-:W-:-:S04]  /*0910*/  IMAD.HI.U32 R6, R6, R17, RZ ;  /* 0x0000001106067227 */ /* 0x000fc800078e00ff */
[----:B------:R-:W-:Y:S02]  /*0920*/  IMAD.MOV R5, RZ, RZ, -R5 ;  /* 0x000000ffff057224 */ /* 0x000fe400078e0a05 */
[----:B------:R-:W-:Y:S02]  /*0930*/  IMAD.MOV R14, RZ, RZ, -R7 ;  /* 0x000000ffff0e7224 */ /* 0x000fe400078e0a07 */
[----:B------:R-:W-:Y:S02]  /*0940*/  IMAD.MOV R16, RZ, RZ, -R8 ;  /* 0x000000ffff107224 */ /* 0x000fe400078e0a08 */
[----:B------:R-:W-:Y:S02]  /*0950*/  IMAD.MOV R20, RZ, RZ, -R6 ;  /* 0x000000ffff147224 */ /* 0x000fe400078e0a06 */
[----:B------:R-:W-:Y:S02]  /*0960*/  @!P0 IMAD.IADD R9, R9, 0x1, -R4 ;  /* 0x0000000109098824 */ /* 0x000fe400078e0a04 */
[C---:B------:R-:W-:Y:S01]  /*0970*/  IMAD R6, R3.reuse, R5, R12 ;  /* 0x0000000503067224 */ /* 0x040fe200078e020c */
[----:B------:R-:W-:Y:S01]  /*0980*/  SHF.R.S32.HI R5, RZ, 0x1f, R56 ;  /* 0x0000001fff057819 */ /* 0x000fe20000011438 */
[C---:B------:R-:W-:Y:S01]  /*0990*/  IMAD R8, R3.reuse, R14, R13 ;  /* 0x0000000e03087224 */ /* 0x040fe200078e020d */
[----:B------:R-:W-:Y:S01]  /*09a0*/  ISETP.GT.U32.AND P0, PT, R4, R9, PT ;  /* 0x000000090400720c */ /* 0x000fe20003f04070 */
[C---:B------:R-:W-:Y:S01]  /*09b0*/  IMAD R12, R3.reuse, R16, R15 ;  /* 0x00000010030c7224 */ /* 0x040fe200078e020f */
[C---:B------:R-:W-:Y:S01]  /*09c0*/  ISETP.GT.U32.AND P2, PT, R3.reuse, R6, PT ;  /* 0x000000060300720c */ /* 0x040fe20003f44070 */
[C---:B------:R-:W-:Y:S01]  /*09d0*/  IMAD R14, R3.reuse, R20, R17 ;  /* 0x00000014030e7224 */ /* 0x040fe200078e0211 */
[C---:B------:R-:W-:Y:S01]  /*09e0*/  ISETP.GT.U32.AND P4, PT, R3.reuse, R8, PT ;  /* 0x000000080300720c */ /* 0x040fe20003f84070 */
[----:B------:R-:W-:Y:S01]  /*09f0*/  IMAD.SHL.U32 R17, R0, 0x2, RZ ;  /* 0x0000000200117824 */ /* 0x000fe200078e00ff */
[----:B------:R-:W-:-:S02]  /*0a00*/  ISETP.GT.U32.AND P5, PT, R3, R12, PT ;  /* 0x0000000c0300720c */ /* 0x000fc40003fa4070 */
[----:B------:R-:W-:Y:S02]  /*0a10*/  ISETP.GT.U32.AND P1, PT, R3, R14, PT ;  /* 0x0000000e0300720c */ /* 0x000fe40003f24070 */
[----:B------:R-:W-:Y:S02]  /*0a20*/  LOP3.LUT R20, R2, 0x4, RZ, 0xfc, !PT ;  /* 0x0000000402147812 */ /* 0x000fe400078efcff */
[----:B------:R-:W-:Y:S01]  /*0a30*/  LEA.HI R56, R5, R56, RZ, 0x5 ;  /* 0x0000003805387211 */ /* 0x000fe200078f28ff */
[----:B------:R-:W-:Y:S01]  /*0a40*/  @!P0 IMAD.IADD R9, R9, 0x1, -R4 ;  /* 0x0000000109098824 */ /* 0x000fe200078e0a04 */
[----:B------:R-:W-:Y:S01]  /*0a50*/  ISETP.GE.AND P0, PT, R19, RZ, PT ;  /* 0x000000ff1300720c */ /* 0x000fe20003f06270 */
[--C-:B------:R-:W-:Y:S01]  /*0a60*/  @!P2 IMAD.IADD R6, R6, 0x1, -R3.reuse ;  /* 0x000000010606a824 */ /* 0x100fe200078e0a03 */
[----:B------:R-:W-:Y:S01]  /*0a70*/  SHF.R.S32.HI R4, RZ, 0x6, R0 ;  /* 0x00000006ff047819 */ /* 0x000fe20000011400 */
[--C-:B------:R-:W-:Y:S01]  /*0a80*/  @!P4 IMAD.IADD R8, R8, 0x1, -R3.reuse ;  /* 0x000000010808c824 */ /* 0x100fe200078e0a03 */
[----:B------:R-:W-:Y:S01]  /*0a90*/  SHF.R.S32.HI R56, RZ, 0x5, R56 ;  /* 0x00000005ff387819 */ /* 0x000fe20000011438 */
[--C-:B------:R-:W-:Y:S01]  /*0aa0*/  @!P5 IMAD.IADD R12, R12, 0x1, -R3.reuse ;  /* 0x000000010c0cd824 */ /* 0x100fe200078e0a03 */
[C---:B------:R-:W-:Y:S01]  /*0ab0*/  ISETP.GT.U32.AND P6, PT, R3.reuse, R6, PT ;  /* 0x000000060300720c */ /* 0x040fe20003fc4070 */
[----:B------:R-:W-:Y:S01]  /*0ac0*/  @!P1 IMAD.IADD R14, R14, 0x1, -R3 ;  /* 0x000000010e0e9824 */ /* 0x000fe200078e0a03 */
[----:B------:R-:W-:-:S02]  /*0ad0*/  ISETP.GT.U32.AND P5, PT, R3, R8, PT ;  /* 0x000000080300720c */ /* 0x000fc40003fa4070 */
[----:B------:R-:W-:Y:S02]  /*0ae0*/  SGXT R4, R4, 0x1 ;  /* 0x000000010404781a */ /* 0x000fe40000000200 */
[C---:B------:R-:W-:Y:S01]  /*0af0*/  ISETP.GT.U32.AND P2, PT, R3.reuse, R12, PT ;  /* 0x0000000c0300720c */ /* 0x040fe20003f44070 */
[----:B------:R-:W-:Y:S01]  /*0b00*/  @!P0 IMAD.MOV R9, RZ, RZ, -R9 ;  /* 0x000000ffff098224 */ /* 0x000fe200078e0a09 */
[----:B------:R-:W-:Y:S02]  /*0b10*/  LOP3.LUT R4, R4, 0x90, RZ, 0xc0, !PT ;  /* 0x0000009004047812 */ /* 0x000fe400078ec0ff */
[----:B------:R-:W-:Y:S02]  /*0b20*/  ISETP.GT.U32.AND P4, PT, R3, R14, PT ;  /* 0x0000000e0300720c */ /* 0x000fe40003f84070 */
[----:B------:R-:W-:Y:S01]  /*0b30*/  ISETP.GE.AND P0, PT, R23, RZ, PT ;  /* 0x000000ff1700720c */ /* 0x000fe20003f06270 */
[----:B------:R-:W-:Y:S01]  /*0b40*/  @!P6 IMAD.IADD R6, R6, 0x1, -R3 ;  /* 0x000000010606e824 */ /* 0x000fe200078e0a03 */
[----:B------:R-:W-:Y:S01]  /*0b50*/  LOP3.LUT R17, R4, 0x7e, R17, 0x78, !PT ;  /* 0x0000007e04117812 */ /* 0x000fe200078e7811 */
[----:B------:R-:W-:Y:S01]  /*0b60*/  @!P5 IMAD.IADD R8, R8, 0x1, -R3 ;  /* 0x000000010808d824 */ /* 0x000fe200078e0a03 */
[----:B------:R-:W1:Y:S01]  /*0b70*/  LDC R23, c[0x0][0x238] ;  /* 0x00008e00ff177b82 */ /* 0x000e620000000800 */
[----:B------:R-:W-:-:S02]  /*0b80*/  ISETP.GE.AND P1, PT, R22, RZ, PT ;  /* 0x000000ff1600720c */ /* 0x000fc40003f26270 */
[----:B------:R-:W-:Y:S01]  /*0b90*/  ISETP.GE.AND P6, PT, R24, RZ, PT ;  /* 0x000000ff1800720c */ /* 0x000fe20003fc6270 */
[--C-:B------:R-:W-:Y:S01]  /*0ba0*/  @!P2 IMAD.IADD R12, R12, 0x1, -R3.reuse ;  /* 0x000000010c0ca824 */ /* 0x100fe200078e0a03 */
[----:B------:R-:W-:Y:S02]  /*0bb0*/  ISETP.GE.AND P5, PT, R25, RZ, PT ;  /* 0x000000ff1900720c */ /* 0x000fe40003fa6270 */
[----:B------:R-:W-:Y:S02]  /*0bc0*/  CS2R R24, SRZ ;  /* 0x0000000000187805 */ /* 0x000fe4000001ff00 */
[----:B------:R-:W-:Y:S01]  /*0bd0*/  LOP3.LUT R4, R0, 0x1f, RZ, 0xc0, !PT ;  /* 0x0000001f00047812 */ /* 0x000fe200078ec0ff */
[----:B------:R-:W-:Y:S01]  /*0be0*/  @!P4 IMAD.IADD R14, R14, 0x1, -R3 ;  /* 0x000000010e0ec824 */ /* 0x000fe200078e0a03 */
[----:B------:R-:W-:Y:S01]  /*0bf0*/  @!P3 LOP3.LUT R9, RZ, R10, RZ, 0x33, !PT ;  /* 0x0000000aff09b212 */ /* 0x000fe200078e33ff */
[----:B------:R-:W-:Y:S01]  /*0c00*/  @!P0 IMAD.MOV R6, RZ, RZ, -R6 ;  /* 0x000000ffff068224 */ /* 0x000fe200078e0a06 */
[----:B------:R-:W-:Y:S01]  /*0c10*/  ISETP.NE.AND P2, PT, R11, RZ, PT ;  /* 0x000000ff0b00720c */ /* 0x000fe20003f45270 */
[----:B0-----:R-:W-:Y:S01]  /*0c20*/  IMAD R4, R4, R21, RZ ;  /* 0x0000001504047224 */ /* 0x001fe200078e02ff */
[----:B------:R-:W-:Y:S01]  /*0c30*/  LOP3.LUT R11, RZ, R11, RZ, 0x33, !PT ;  /* 0x0000000bff0b7212 */ /* 0x000fe200078e33ff */
[----:B------:R-:W-:Y:S01]  /*0c40*/  @!P1 IMAD.MOV R14, RZ, RZ, -R14 ;  /* 0x000000ffff0e9224 */ /* 0x000fe200078e0a0e */
[----:B------:R-:W-:Y:S01]  /*0c50*/  LOP3.LUT R10, R2, 0x14, RZ, 0xfc, !PT ;  /* 0x00000014020a7812 */ /* 0x000fe200078efcff */
[----:B------:R-:W-:Y:S01]  /*0c60*/  @!P6 IMAD.MOV R8, RZ, RZ, -R8 ;  /* 0x000000ffff08e224 */ /* 0x000fe200078e0a08 */
[C---:B------:R-:W-:Y:S01]  /*0c70*/  LEA R16, P0, R4.reuse, UR4, 0x1 ;  /* 0x0000000404107c11 */ /* 0x040fe2000f8008ff */
[----:B------:R-:W-:Y:S01]  /*0c80*/  @!P5 IMAD.MOV R12, RZ, RZ, -R12 ;  /* 0x000000ffff0cd224 */ /* 0x000fe200078e0a0c */
[----:B------:R-:W-:Y:S01]  /*0c90*/  SEL R33, R11, R6, !P2 ;  /* 0x000000060b217207 */ /* 0x000fe20005000000 */
[----:B------:R-:W-:Y:S01]  /*0ca0*/  IMAD R9, R9, UR6, RZ ;  /* 0x0000000609097c24 */ /* 0x000fe2000f8e02ff */
[----:B------:R-:W-:Y:S01]  /*0cb0*/  LEA.HI.X.SX32 R15, R4, UR5, 0x1, P0 ;  /* 0x00000005040f7c11 */ /* 0x000fe200080f0eff */
[----:B------:R-:W-:Y:S01]  /*0cc0*/  UIADD3 UR5, UR12, 0x1000, URZ ;  /* 0x000010000c057890 */ /* 0x000fe2000fffe03f */
[C---:B------:R-:W-:Y:S01]  /*0cd0*/  SEL R34, R11.reuse, R8, !P2 ;  /* 0x000000080b227207 */ /* 0x040fe20005000000 */
[----:B------:R-:W-:Y:S01]  /*0ce0*/  USHF.R.U32.HI UR4, URZ, 0x4, UR12 ;  /* 0x000000043f047899 */ /* 0x000fe2000801160c */
[C---:B------:R-:W-:Y:S01]  /*0cf0*/  SEL R35, R11.reuse, R12, !P2 ;  /* 0x0000000c0b237207 */ /* 0x040fe20005000000 */
[----:B------:R-:W-:Y:S01]  /*0d00*/  USHF.R.U32.HI UR5, URZ, 0x4, UR5 ;  /* 0x000000043f057899 */ /* 0x000fe20008011605 */
[----:B------:R-:W-:Y:S01]  /*0d10*/  SEL R36, R11, R14, !P2 ;  /* 0x0000000e0b247207 */ /* 0x000fe20005000000 */
[-C--:B-1----:R-:W-:Y:S01]  /*0d20*/  IMAD R3, R20, R23.reuse, RZ ;  /* 0x0000001714037224 */ /* 0x082fe200078e02ff */
[C---:B------:R-:W-:Y:S01]  /*0d30*/  LEA R58, P1, R9.reuse, UR8, 0x1 ;  /* 0x00000008093a7c11 */ /* 0x040fe2000f8208ff */
[----:B------:R-:W-:Y:S01]  /*0d40*/  USGXT.U32 UR4, UR4, 0xe ;  /* 0x0000000e0404789a */ /* 0x000fe20008000000 */
[----:B------:R-:W-:Y:S01]  /*0d50*/  LOP3.LUT R14, R2, 0x1c, RZ, 0xfc, !PT ;  /* 0x0000001c020e7812 */ /* 0x000fe200078efcff */
[-C--:B------:R-:W-:Y:S01]  /*0d60*/  IMAD R13, R42, R23.reuse, RZ ;  /* 0x000000172a0d7224 */ /* 0x080fe200078e02ff */
        /* <DEDUP_REMOVED lines=12> */
[----:B------:R-:W-:Y:S01]  /*0e30*/  LEA.HI.X.SX32 R59, R9, UR9, 0x1, P1 ;  /* 0x00000009093b7c11 */ /* 0x000fe200088f0eff */
[-C--:B------:R-:W-:Y:S01]  /*0e40*/  IMAD R9, R38, R23.reuse, RZ ;  /* 0x0000001726097224 */ /* 0x080fe200078e02ff */
[----:B------:R-:W-:Y:S01]  /*0e50*/  USGXT.U32 UR6, UR5, 0xe ;  /* 0x0000000e0506789a */ /* 0x000fe20008000000 */
[-C--:B------:R-:W-:Y:S01]  /*0e60*/  IMAD R6, R6, R23.reuse, RZ ;  /* 0x0000001706067224 */ /* 0x080fe200078e02ff */
[C---:B------:R-:W-:Y:S01]  /*0e70*/  LOP3.LUT R32, R17.reuse, 0x60, RZ, 0x3c, !PT ;  /* 0x0000006011207812 */ /* 0x040fe200078e3cff */
[-C--:B------:R-:W-:Y:S01]  /*0e80*/  IMAD R5, R22, R23.reuse, RZ ;  /* 0x0000001716057224 */ /* 0x080fe200078e02ff */
[----:B------:R-:W-:Y:S01]  /*0e90*/  LOP3.LUT R22, R17, 0x20, RZ, 0x3c, !PT ;  /* 0x0000002011167812 */ /* 0x000fe200078e3cff */
[-C--:B------:R-:W-:Y:S01]  /*0ea0*/  IMAD R4, R4, R23.reuse, RZ ;  /* 0x0000001704047224 */ /* 0x080fe200078e02ff */
[----:B------:R-:W-:Y:S01]  /*0eb0*/  UMOV UR8, 0x80 ;  /* 0x0000008000087882 */ /* 0x000fe20000000000 */
[-C--:B------:R-:W-:Y:S01]  /*0ec0*/  IMAD R2, R2, R23.reuse, RZ ;  /* 0x0000001702027224 */ /* 0x080fe200078e02ff */
[----:B------:R-:W-:Y:S01]  /*0ed0*/  UMOV UR9, 0x40000040 ;  /* 0x4000004000097882 */ /* 0x000fe20000000000 */
[-C--:B------:R-:W-:Y:S01]  /*0ee0*/  IMAD R0, R0, R23.reuse, RZ ;  /* 0x0000001700007224 */ /* 0x080fe200078e02ff */
[----:B------:R-:W-:Y:S01]  /*0ef0*/  UMOV UR5, URZ ;  /* 0x0000003f00057c82 */ /* 0x000fe20008000000 */
[-C--:B------:R-:W-:Y:S01]  /*0f00*/  IMAD R55, R44, R23.reuse, RZ ;  /* 0x000000172c377224 */ /* 0x080fe200078e02ff */
[----:B------:R-:W-:Y:S01]  /*0f10*/  UIADD3.64 UR8, UR4, UR8, URZ ;  /* 0x0000000804087297 */ /* 0x000fe2000fffe03f */
[----:B------:R-:W-:Y:S01]  /*0f20*/  IMAD R54, R54, R23, RZ ;  /* 0x0000001736367224 */ /* 0x000fe200078e02ff */
[----:B------:R-:W-:Y:S01]  /*0f30*/  UIADD3.64 UR10, UR6, -UR10, URZ ;  /* 0x8000000a060a7297 */ /* 0x000fe2000fffe03f */
[----:B------:R-:W-:Y:S01]  /*0f40*/  IMAD.SHL.U32 R20, R23, 0x20, RZ ;  /* 0x0000002017147824 */ /* 0x000fe200078e00ff */
[----:B------:R-:W-:Y:S01]  /*0f50*/  LOP3.LUT R23, R17, 0x40, RZ, 0x3c, !PT ;  /* 0x0000004011177812 */ /* 0x000fe200078e3cff */
[----:B------:R-:W-:-:S02]  /*0f60*/  IMAD.SHL.U32 R21, R21, 0x20, RZ ;  /* 0x0000002015157824 */ /* 0x000fc400078e00ff */
[----:B------:R-:W-:Y:S02]  /*0f70*/  IMAD R33, R33, UR14, RZ ;  /* 0x0000000e21217c24 */ /* 0x000fe4000f8e02ff */
[----:B------:R-:W-:Y:S02]  /*0f80*/  IMAD R34, R34, UR14, RZ ;  /* 0x0000000e22227c24 */ /* 0x000fe4000f8e02ff */
[----:B------:R-:W-:Y:S02]  /*0f90*/  IMAD R35, R35, UR14, RZ ;  /* 0x0000000e23237c24 */ /* 0x000fe4000f8e02ff */
[----:B------:R-:W-:Y:S01]  /*0fa0*/  IMAD R36, R36, UR14, RZ ;  /* 0x0000000e24247c24 */ /* 0x000fe2000f8e02ff */
[----:B------:R-:W-:-:S06]  /*0fb0*/  ULDC UR14, c[0x0][0x230] ;  /* 0x00008c00000e7ab9 */ /* 0x000fcc0000000800 */
.L_x_1:
[----:B------:R-:W0:Y:S01]  /*0fc0*/  S2R R51, SR_TID.X ;  /* 0x0000000000337919 */ /* 0x000e220000002100 */
[----:B------:R-:W-:Y:S01]  /*0fd0*/  PRMT R38, RZ, 0x7610, R38 ;  /* 0x00007610ff267816 */ /* 0x000fe20000000026 */
[----:B------:R-:W-:-:S04]  /*0fe0*/  IMAD.WIDE R42, R54, 0x2, R58 ;  /* 0x00000002362a7825 */ /* 0x000fc800078e023a */
[----:B------:R-:W-:Y:S01]  /*0ff0*/  IMAD.WIDE R40, R2, 0x2, R58 ;  /* 0x0000000202287825 */ /* 0x000fe200078e023a */
[----:B0-----:R-:W-:Y:S02]  /*1000*/  SHF.R.U32.HI R50, RZ, 0x6, R51 ;  /* 0x00000006ff327819 */ /* 0x001fe40000011633 */
[----:B------:R-:W-:Y:S02]  /*1010*/  LEA.HI R37, R51, 0xe, RZ, 0x1a ;  /* 0x0000000e33257811 */ /* 0x000fe400078fd0ff */
[----:B------:R-:W-:Y:S02]  /*1020*/  SGXT.U32 R50, R50, 0x1 ;  /* 0x000000013232781a */ /* 0x000fe40000000000 */
[----:B------:R-:W-:Y:S02]  /*1030*/  ISETP.GE.AND P1, PT, R37, UR14, PT ;  /* 0x0000000e25007c0c */ /* 0x000fe4000bf26270 */
[C---:B------:R-:W-:Y:S02]  /*1040*/  ISETP.GE.AND P0, PT, R50.reuse, UR14, PT ;  /* 0x0000000e32007c0c */ /* 0x040fe4000bf06270 */
[----:B------:R-:W-:-:S02]  /*1050*/  LOP3.LUT R44, R50, 0x4, RZ, 0xfc, !PT ;  /* 0x00000004322c7812 */ /* 0x000fc400078efcff */
[----:B------:R-:W-:Y:S02]  /*1060*/  PRMT R37, RZ, 0x7610, R37 ;  /* 0x00007610ff257816 */ /* 0x000fe40000000025 */
[----:B------:R-:W-:Y:S02]  /*1070*/  LOP3.LUT R39, R50, 0x2, RZ, 0xfc, !PT ;  /* 0x0000000232277812 */ /* 0x000fe400078efcff */
[----:B------:R-:W-:-:S03]  /*1080*/  ISETP.GE.AND P2, PT, R44, UR14, PT ;  /* 0x0000000e2c007c0c */ /* 0x000fc6000bf46270 */
[----:B------:R0:W2:Y:S01]  /*1090*/  @!P1 LDG.E.U16 R38, desc[UR16][R42.64] ;  /* 0x000000102a269981 */ /* 0x0000a2000c1e1500 */
[----:B------:R-:W-:Y:S01]  /*10a0*/  ISETP.GE.AND P1, PT, R39, UR14, PT ;  /* 0x0000000e27007c0c */ /* 0x000fe2000bf26270 */
[----:B------:R-:W-:Y:S01]  /*10b0*/  IMAD.WIDE R46, R3, 0x2, R58 ;  /* 0x00000002032e7825 */ /* 0x000fe200078e023a */
[C---:B------:R-:W-:Y:S01]  /*10c0*/  LOP3.LUT R45, R50.reuse, 0x6, RZ, 0xfc, !PT ;  /* 0x00000006322d7812 */ /* 0x040fe200078efcff */
[----:B------:R1:W3:Y:S01]  /*10d0*/  @!P0 LDG.E.U16 R37, desc[UR16][R40.64] ;  /* 0x0000001028258981 */ /* 0x0002e2000c1e1500 */
[----:B------:R-:W-:Y:S02]  /*10e0*/  LOP3.LUT R44, R50, 0x8, RZ, 0xfc, !PT ;  /* 0x00000008322c7812 */ /* 0x000fe400078efcff */
[----:B------:R-:W-:Y:S02]  /*10f0*/  PRMT R39, RZ, 0x7610, R39 ;  /* 0x00007610ff277816 */ /* 0x000fe40000000027 */
[----:B------:R-:W-:Y:S01]  /*1100*/  ISETP.GE.AND P0, PT, R45, UR14, PT ;  /* 0x0000000e2d007c0c */ /* 0x000fe2000bf06270 */
[----:B0-----:R-:W-:Y:S01]  /*1110*/  IMAD.WIDE R42, R0, 0x2, R58 ;  /* 0x00000002002a7825 */ /* 0x001fe200078e023a */
[----:B------:R-:W-:-:S02]  /*1120*/  ISETP.GE.AND P3, PT, R44, UR14, PT ;  /* 0x0000000e2c007c0c */ /* 0x000fc4000bf66270 */
[----:B-1----:R-:W-:Y:S02]  /*1130*/  PRMT R40, RZ, 0x7610, R40 ;  /* 0x00007610ff287816 */ /* 0x002fe40000000028 */
[----:B------:R0:W4:Y:S01]  /*1140*/  @!P1 LDG.E.U16 R39, desc[UR16][R42.64] ;  /* 0x000000102a279981 */ /* 0x000122000c1e1500 */
[----:B------:R-:W-:-:S03]  /*1150*/  LOP3.LUT R41, R50, 0xa, RZ, 0xfc, !PT ;  /* 0x0000000a32297812 */ /* 0x000fc600078efcff */
[----:B------:R1:W5:Y:S01]  /*1160*/  @!P2 LDG.E.U16 R40, desc[UR16][R46.64] ;  /* 0x000000102e28a981 */ /* 0x000362000c1e1500 */
[----:B------:R-:W-:Y:S01]  /*1170*/  ISETP.GE.AND P4, PT, R41, UR14, PT ;  /* 0x0000000e29007c0c */ /* 0x000fe2000bf86270 */
[----:B------:R-:W-:Y:S01]  /*1180*/  IMAD.WIDE R44, R4, 0x2, R58 ;  /* 0x00000002042c7825 */ /* 0x000fe200078e023a */
[----:B------:R-:W-:Y:S02]  /*1190*/  PRMT R41, RZ, 0x7610, R41 ;  /* 0x00007610ff297816 */ /* 0x000fe40000000029 */
[----:B0-----:R-:W-:Y:S01]  /*11a0*/  PRMT R42, RZ, 0x7610, R42 ;  /* 0x00007610ff2a7816 */ /* 0x001fe2000000002a */
[----:B------:R-:W-:Y:S01]  /*11b0*/  IMAD.WIDE R48, R5, 0x2, R58 ;  /* 0x0000000205307825 */ /* 0x000fe200078e023a */
[C---:B------:R-:W-:Y:S02]  /*11c0*/  LOP3.LUT R43, R50.reuse, 0x10, RZ, 0xfc, !PT ;  /* 0x00000010322b7812 */ /* 0x040fe400078efcff */
[----:B------:R0:W2:Y:S01]  /*11d0*/  @!P0 LDG.E.U16 R41, desc[UR16][R44.64] ;  /* 0x000000102c298981 */ /* 0x0000a2000c1e1500 */
[----:B-1----:R-:W-:-:S03]  /*11e0*/  LOP3.LUT R46, R50, 0xc, RZ, 0xfc, !PT ;  /* 0x0000000c322e7812 */ /* 0x002fc600078efcff */
[----:B------:R1:W4:Y:S01]  /*11f0*/  @!P3 LDG.E.U16 R42, desc[UR16][R48.64] ;  /* 0x00000010302ab981 */ /* 0x000322000c1e1500 */
[----:B------:R-:W-:Y:S02]  /*1200*/  ISETP.GE.AND P1, PT, R46, UR14, PT ;  /* 0x0000000e2e007c0c */ /* 0x000fe4000bf26270 */
[----:B------:R-:W-:Y:S01]  /*1210*/  ISETP.GE.AND P2, PT, R43, UR14, PT ;  /* 0x0000000e2b007c0c */ /* 0x000fe2000bf46270 */
[----:B------:R-:W-:Y:S01]  /*1220*/  IMAD.WIDE R46, R6, 0x2, R58 ;  /* 0x00000002062e7825 */ /* 0x000fe200078e023a */
[----:B------:R-:W-:Y:S02]  /*1230*/  PRMT R43, RZ, 0x7610, R43 ;  /* 0x00007610ff2b7816 */ /* 0x000fe4000000002b */
[----:B0-----:R-:W-:Y:S02]  /*1240*/  PRMT R44, RZ, 0x7610, R44 ;  /* 0x00007610ff2c7816 */ /* 0x001fe4000000002c */
[----:B------:R-:W-:Y:S01]  /*1250*/  LOP3.LUT R45, R50, 0x12, RZ, 0xfc, !PT ;  /* 0x00000012322d7812 */ /* 0x000fe200078efcff */
[----:B-1----:R-:W-:Y:S01]  /*1260*/  IMAD.WIDE R48, R7, 0x2, R58 ;  /* 0x0000000207307825 */ /* 0x002fe200078e023a */
[----:B------:R0:W5:Y:S02]  /*1270*/  @!P4 LDG.E.U16 R43, desc[UR16][R46.64] ;  /* 0x000000102e2bc981 */ /* 0x000164000c1e1500 */
[----:B------:R-:W-:-:S02]  /*1280*/  ISETP.GE.AND P0, PT, R45, UR14, PT ;  /* 0x0000000e2d007c0c */ /* 0x000fc4000bf06270 */
[----:B------:R1:W2:Y:S01]  /*1290*/  @!P1 LDG.E.U16 R44, desc[UR16][R48.64] ;  /* 0x00000010302c9981 */ /* 0x0002a2000c1e1500 */
[----:B------:R-:W-:Y:S02]  /*12a0*/  PRMT R45, RZ, 0x7610, R45 ;  /* 0x00007610ff2d7816 */ /* 0x000fe4000000002d */
[----:B0-----:R-:W-:Y:S01]  /*12b0*/  LOP3.LUT R46, R50, 0x14, RZ, 0xfc, !PT ;  /* 0x00000014322e7812 */ /* 0x001fe200078efcff */
[----:B-1----:R-:W-:-:S03]  /*12c0*/  IMAD.WIDE R48, R8, 0x2, R58 ;  /* 0x0000000208307825 */ /* 0x002fc600078e023a */
[----:B------:R-:W-:Y:S02]  /*12d0*/  ISETP.GE.AND P1, PT, R46, UR14, PT ;  /* 0x0000000e2e007c0c */ /* 0x000fe4000bf26270 */
[----:B------:R-:W-:Y:S01]  /*12e0*/  PRMT R46, RZ, 0x7610, R46 ;  /* 0x00007610ff2e7816 */ /* 0x000fe2000000002e */
[----:B------:R0:W5:Y:S01]  /*12f0*/  @!P2 LDG.E.U16 R45, desc[UR16][R48.64] ;  /* 0x00000010302da981 */ /* 0x000162000c1e1500 */
[----:B------:R-:W-:Y:S01]  /*1300*/  LOP3.LUT R47, R50, 0x16, RZ, 0xfc, !PT ;  /* 0x00000016322f7812 */ /* 0x000fe200078efcff */
[----:B0-----:R-:W-:-:S05]  /*1310*/  IMAD.WIDE R48, R9, 0x2, R58 ;  /* 0x0000000209307825 */ /* 0x001fca00078e023a */
[----:B------:R0:W2:Y:S01]  /*1320*/  @!P0 LDG.E.U16 R46, desc[UR16][R48.64] ;  /* 0x00000010302e8981 */ /* 0x0000a2000c1e1500 */
[----:B------:R-:W-:Y:S02]  /*1330*/  ISETP.GE.AND P0, PT, R47, UR14, PT ;  /* 0x0000000e2f007c0c */ /* 0x000fe4000bf06270 */
[----:B------:R-:W-:Y:S01]  /*1340*/  PRMT R47, RZ, 0x7610, R47 ;  /* 0x00007610ff2f7816 */ /* 0x000fe2000000002f */
[----:B0-----:R-:W-:-:S05]  /*1350*/  IMAD.WIDE R48, R10, 0x2, R58 ;  /* 0x000000020a307825 */ /* 0x001fca00078e023a */
[----:B------:R0:W2:Y:S01]  /*1360*/  @!P1 LDG.E.U16 R47, desc[UR16][R48.64] ;  /* 0x00000010302f9981 */ /* 0x0000a2000c1e1500 */
[----:B------:R-:W-:Y:S01]  /*1370*/  IMAD.WIDE R52, R11, 0x2, R58 ;  /* 0x000000020b347825 */ /* 0x000fe200078e023a */
[----:B0-----:R-:W-:Y:S02]  /*1380*/  PRMT R48, RZ, 0x7610, R48 ;  /* 0x00007610ff307816 */ /* 0x001fe40000000030 */
[----:B------:R-:W-:-:S04]  /*1390*/  LOP3.LUT R49, R50, 0x18, RZ, 0xfc, !PT ;  /* 0x0000001832317812 */ /* 0x000fc800078efcff */
[----:B------:R0:W2:Y:S01]  /*13a0*/  @!P0 LDG.E.U16 R48, desc[UR16][R52.64] ;  /* 0x0000001034308981 */ /* 0x0000a2000c1e1500 */
[----:B------:R-:W-:Y:S02]  /*13b0*/  ISETP.GE.AND P0, PT, R49, UR14, PT ;  /* 0x0000000e31007c0c */ /* 0x000fe4000bf06270 */
[----:B------:R-:W-:-:S04]  /*13c0*/  LOP3.LUT R49, R50, 0x1a, RZ, 0xfc, !PT ;  /* 0x0000001a32317812 */ /* 0x000fc800078efcff */
[----:B------:R-:W-:Y:S02]  /*13d0*/  ISETP.GE.AND P1, PT, R49, UR14, PT ;  /* 0x0000000e31007c0c */ /* 0x000fe4000bf26270 */
[----:B------:R-:W-:Y:S01]  /*13e0*/  PRMT R49, RZ, 0x7610, R49 ;  /* 0x00007610ff317816 */ /* 0x000fe20000000031 */
[----:B0-----:R-:W-:-:S05]  /*13f0*/  IMAD.WIDE R52, R12, 0x2, R58 ;  /* 0x000000020c347825 */ /* 0x001fca00078e023a */
[----:B------:R0:W2:Y:S01]  /*1400*/  @!P0 LDG.E.U16 R49, desc[UR16][R52.64] ;  /* 0x0000001034318981 */ /* 0x0000a2000c1e1500 */
[----:B------:R-:W-:-:S04]  /*1410*/  LOP3.LUT R50, R50, 0x1c, RZ, 0xfc, !PT ;  /* 0x0000001c32327812 */ /* 0x000fc800078efcff */
[----:B------:R-:W-:Y:S02]  /*1420*/  ISETP.GE.AND P0, PT, R50, UR14, PT ;  /* 0x0000000e32007c0c */ /* 0x000fe4000bf06270 */
[----:B------:R-:W-:Y:S01]  /*1430*/  PRMT R50, RZ, 0x7610, R50 ;  /* 0x00007610ff327816 */ /* 0x000fe20000000032 */
[----:B0-----:R-:W-:Y:S01]  /*1440*/  IMAD.WIDE R52, R13, 0x2, R58 ;  /* 0x000000020d347825 */ /* 0x001fe200078e023a */
[----:B------:R-:W-:-:S04]  /*1450*/  LEA.HI R51, R51, 0x1e, RZ, 0x1a ;  /* 0x0000001e33337811 */ /* 0x000fc800078fd0ff */
[----:B------:R0:W2:Y:S01]  /*1460*/  @!P1 LDG.E.U16 R50, desc[UR16][R52.64] ;  /* 0x0000001034329981 */ /* 0x0000a2000c1e1500 */
[----:B------:R-:W-:Y:S02]  /*1470*/  ISETP.GE.AND P1, PT, R51, UR14, PT ;  /* 0x0000000e33007c0c */ /* 0x000fe4000bf26270 */
[----:B------:R-:W-:Y:S01]  /*1480*/  PRMT R51, RZ, 0x7610, R51 ;  /* 0x00007610ff337816 */ /* 0x000fe20000000033 */
[----:B0-----:R-:W-:-:S05]  /*1490*/  IMAD.WIDE R52, R14, 0x2, R58 ;  /* 0x000000020e347825 */ /* 0x001fca00078e023a */
[----:B------:R0:W2:Y:S02]  /*14a0*/  @!P0 LDG.E.U16 R51, desc[UR16][R52.64] ;  /* 0x0000001034338981 */ /* 0x0000a4000c1e1500 */
[----:B0-----:R-:W0:Y:S01]  /*14b0*/  S2R R53, SR_TID.X ;  /* 0x0000000000357919 */ /* 0x001e220000002100 */
[----:B------:R-:W-:Y:S01]  /*14c0*/  PRMT R52, RZ, 0x7610, R52 ;  /* 0x00007610ff347816 */ /* 0x000fe20000000034 */
[----:B------:R-:W-:-:S05]  /*14d0*/  IMAD.WIDE R60, R55, 0x2, R58 ;  /* 0x00000002373c7825 */ /* 0x000fca00078e023a */
[----:B------:R1:W2:Y:S01]  /*14e0*/  @!P1 LDG.E.U16 R52, desc[UR16][R60.64] ;  /* 0x000000103c349981 */ /* 0x0002a2000c1e1500 */
[----:B------:R-:W-:Y:S01]  /*14f0*/  BAR.SYNC.DEFER_BLOCKING 0x0 ;  /* 0x0000000000007b1d */ /* 0x000fe20000010000 */
[----:B-1----:R-:W-:Y:S02]  /*1500*/  IMAD.MOV.U32 R60, RZ, RZ, R16 ;  /* 0x000000ffff3c7224 */ /* 0x002fe400078e0010 */
[--C-:B------:R-:W-:Y:S01]  /*1510*/  IMAD.MOV.U32 R61, RZ, RZ, R15.reuse ;  /* 0x000000ffff3d7224 */ /* 0x100fe200078e000f */
[----:B------:R-:W-:Y:S02]  /*1520*/  PRMT R15, RZ, 0x7610, R15 ;  /* 0x00007610ff0f7816 */ /* 0x000fe4000000000f */
[----:B0-----:R-:W-:-:S04]  /*1530*/  LOP3.LUT R53, R53, 0x1f, RZ, 0xc0, !PT ;  /* 0x0000001f35357812 */ /* 0x001fc800078ec0ff */
[----:B------:R-:W-:Y:S01]  /*1540*/  ISETP.GE.AND P0, PT, R53, UR14, PT ;  /* 0x0000000e35007c0c */ /* 0x000fe2000bf06270 */
[----:B------:R-:W-:Y:S01]  /*1550*/  IMAD.WIDE R62, R36, 0x2, R60 ;  /* 0x00000002243e7825 */ /* 0x000fe200078e023c */
[----:B------:R-:W-:-:S11]  /*1560*/  PRMT R16, RZ, 0x7610, R16 ;  /* 0x00007610ff107816 */ /* 0x000fd60000000010 */
[----:B------:R0:W2:Y:S02]  /*1570*/  @!P0 LDG.E.U16 R15, desc[UR16][R62.64] ;  /* 0x000000103e0f8981 */ /* 0x0000a4000c1e1500 */
[----:B0-----:R-:W-:-:S05]  /*1580*/  IMAD.WIDE R62, R35, 0x2, R60 ;  /* 0x00000002233e7825 */ /* 0x001fca00078e023c */
[----:B------:R0:W2:Y:S02]  /*1590*/  @!P0 LDG.E.U16 R16, desc[UR16][R62.64] ;  /* 0x000000103e108981 */ /* 0x0000a4000c1e1500 */
[----:B0-----:R-:W-:Y:S02]  /*15a0*/  IMAD.WIDE R62, R34, 0x2, R60 ;  /* 0x00000002223e7825 */ /* 0x001fe400078e023c */
[----:B---3--:R0:W-:Y:S02]  /*15b0*/  STS.U16 [R17+UR12], R37 ;  /* 0x0000002511007988 */ /* 0x0081e4000800040c */
[----:B0-----:R-:W-:-:S06]  /*15c0*/  PRMT R37, RZ, 0x7610, R37 ;  /* 0x00007610ff257816 */ /* 0x001fcc0000000025 */
[----:B------:R0:W3:Y:S02]  /*15d0*/  @!P0 LDG.E.U16 R37, desc[UR16][R62.64] ;  /* 0x000000103e258981 */ /* 0x0000e4000c1e1500 */
[----:B0-----:R-:W-:Y:S02]  /*15e0*/  IMAD.WIDE R62, R33, 0x2, R60 ;  /* 0x00000002213e7825 */ /* 0x001fe400078e023c */
[----:B----4-:R-:W-:Y:S04]  /*15f0*/  STS.U16 [R17+UR12+0x400], R42 ;  /* 0x0004002a11007988 */ /* 0x010fe8000800040c */
[----:B-----5:R-:W-:Y:S04]  /*1600*/  STS.U16 [R17+UR12+0x800], R45 ;  /* 0x0008002d11007988 */ /* 0x020fe8000800040c */
[----:B--2---:R-:W-:Y:S04]  /*1610*/  STS.U16 [R17+UR12+0xc00], R49 ;  /* 0x000c003111007988 */ /* 0x004fe8000800040c */
[----:B------:R0:W-:Y:S02]  /*1620*/  STS.U16 [R22+UR12+0x100], R39 ;  /* 0x0001002716007988 */ /* 0x0001e4000800040c */
[----:B0-----:R-:W-:-:S06]  /*1630*/  PRMT R39, RZ, 0x7610, R39 ;  /* 0x00007610ff277816 */ /* 0x001fcc0000000027 */
[----:B------:R-:W2:Y:S04]  /*1640*/  @!P0 LDG.E.U16 R39, desc[UR16][R62.64] ;  /* 0x000000103e278981 */ /* 0x000ea8000c1e1500 */
[----:B------:R-:W-:Y:S04]  /*1650*/  STS.U16 [R22+UR12+0x500], R43 ;  /* 0x0005002b16007988 */ /* 0x000fe8000800040c */
        /* <DEDUP_REMOVED lines=10> */
[----:B------:R-:W-:Y:S01]  /*1700*/  STS.U16 [R17+UR12+0x1000], R15 ;  /* 0x0010000f11007988 */ /* 0x000fe2000800040c */
[----:B------:R-:W-:Y:S01]  /*1710*/  UMOV UR20, UR4 ;  /* 0x0000000400147c82 */ /* 0x000fe20008000000 */
[----:B------:R-:W-:Y:S01]  /*1720*/  UMOV UR21, 0x40000040 ;  /* 0x4000004000157882 */ /* 0x000fe20000000000 */
[----:B------:R-:W-:Y:S01]  /*1730*/  UMOV UR22, UR6 ;  /* 0x0000000600167c82 */ /* 0x000fe20008000000 */
[----:B------:R-:W-:Y:S01]  /*1740*/  UMOV UR23, 0x80000020 ;  /* 0x8000002000177882 */ /* 0x000fe20000000000 */
[----:B---3--:R-:W-:Y:S04]  /*1750*/  STS.U16 [R17+UR12+0x1200], R37 ;  /* 0x0012002511007988 */ /* 0x008fe8000800040c */
[----:B------:R0:W-:Y:S04]  /*1760*/  STS.U16 [R22+UR12+0x1100], R16 ;  /* 0x0011001016007988 */ /* 0x0001e8000800040c */
[----:B--2---:R1:W-:Y:S01]  /*1770*/  STS.U16 [R22+UR12+0x1300], R39 ;  /* 0x0013002716007988 */ /* 0x0043e2000800040c */
[----:B------:R2:W-:Y:S06]  /*1780*/  MEMBAR.ALL.CTA ;  /* 0x0000000000007992 */ /* 0x0005ec0000008000 */
[----:B--2---:R-:W2:Y:S02]  /*1790*/  FENCE.VIEW.ASYNC.S ;  /* 0x00000000000073c6 */ /* 0x004ea40000000000 */
[----:B--2---:R-:W-:Y:S06]  /*17a0*/  BAR.SYNC.DEFER_BLOCKING 0x0 ;  /* 0x0000000000007b1d */ /* 0x004fec0000010000 */
[----:B------:R-:W-:-:S06]  /*17b0*/  WARPGROUP.ARRIVE ;  /* 0x00000000000079c5 */ /* 0x000fcc0000000000 */
[----:B------:R-:W-:Y:S01]  /*17c0*/  HGMMA.64x16x16.F32.BF16 R24, gdesc[UR20].tnspA, R24 ;  /* 0x20200000141879f0 */ /* 0x000fe20008701818 */
[----:B------:R-:W-:-:S05]  /*17d0*/  VIADD R56, R56, 0xffffffff ;  /* 0xffffffff38387836 */ /* 0x000fca0000000000 */
[----:B------:R-:W-:Y:S01]  /*17e0*/  ISETP.NE.U32.AND P0, PT, R56, RZ, PT ;  /* 0x000000ff3800720c */ /* 0x000fe20003f05070 */
[----:B------:R-:W-:Y:S01]  /*17f0*/  HGMMA.64x16x16.F32.BF16 R24, gdesc[UR8].tnspA, R24, gsb0 ;  /* 0x20200000081879f0 */ /* 0x000fe20008001818 */
[----:B------:R-:W-:Y:S01]  /*1800*/  IMAD.WIDE R60, R21, 0x2, R60 ;  /* 0x00000002153c7825 */ /* 0x000fe200078e023c */
[----:B------:R-:W-:-:S03]  /*1810*/  UIADD3 UR14, UR14, -0x20, URZ ;  /* 0xffffffe00e0e7890 */ /* 0x000fc6000fffe03f */
[----:B------:R-:W-:-:S04]  /*1820*/  IMAD.WIDE R58, R20, 0x2, R58 ;  /* 0x00000002143a7825 */ /* 0x000fc800078e023a */
[----:B0-----:R-:W-:Y:S02]  /*1830*/  IMAD.MOV.U32 R16, RZ, RZ, R60 ;  /* 0x000000ffff107224 */ /* 0x001fe400078e003c */
[----:B------:R-:W-:Y:S01]  /*1840*/  IMAD.MOV.U32 R15, RZ, RZ, R61 ;  /* 0x000000ffff0f7224 */ /* 0x000fe200078e003d */
[----:B------:R-:W-:Y:S02]  /*1850*/  WARPGROUP.DEPBAR.LE gsb0, 0x0 ;  /* 0x00008000000079c5 */ /* 0x000fe40000010000 */
[----:B-1----:R-:W-:Y:S05]  /*1860*/  @P0 BRA `(.L_x_1) ;  /* 0xfffffff400d40947 */ /* 0x002fea000383ffff */
[----:B------:R-:W-:Y:S02]  /*1870*/  F2FP.BF16.F32.PACK_AB R27, R31, R27 ;  /* 0x0000001b1f1b723e */ /* 0x000fe400000010ff */
[----:B------:R-:W-:Y:S02]  /*1880*/  F2FP.BF16.F32.PACK_AB R26, R30, R26 ;  /* 0x0000001a1e1a723e */ /* 0x000fe400000010ff */
[----:B------:R-:W-:Y:S02]  /*1890*/  F2FP.BF16.F32.PACK_AB R25, R29, R25 ;  /* 0x000000191d19723e */ /* 0x000fe400000010ff */
[----:B------:R-:W-:-:S07]  /*18a0*/  F2FP.BF16.F32.PACK_AB R24, R28, R24 ;  /* 0x000000181c18723e */ /* 0x000fce00000010ff */
.L_x_0:
[----:B------:R-:W0:Y:S01]  /*18b0*/  S2R R8, SR_TID.X ;  /* 0x0000000000087919 */ /* 0x000e220000002100 */
[----:B------:R-:W1:Y:S01]  /*18c0*/  LDC R21, c[0x0][0x248] ;  /* 0x00009200ff157b82 */ /* 0x000e620000000800 */
[----:B------:R-:W-:Y:S01]  /*18d0*/  USHF.L.U32 UR13, UR13, 0x4, URZ ;  /* 0x000000040d0d7899 */ /* 0x000fe2000800063f */
[----:B------:R-:W-:Y:S01]  /*18e0*/  ULDC.64 UR6, c[0x0][0x228] ;  /* 0x00008a0000067ab9 */ /* 0x000fe20000000a00 */
[----:B------:R-:W-:Y:S02]  /*18f0*/  ULDC UR4, c[0x0][0x244] ;  /* 0x0000910000047ab9 */ /* 0x000fe40000000800 */
[----:B------:R-:W-:-:S03]  /*1900*/  ULOP3.LUT UR13, UR13, 0x30, URZ, 0xc0, !UPT ;  /* 0x000000300d0d7892 */ /* 0x000fc6000f8ec03f */
[----:B------:R-:W-:Y:S01]  /*1910*/  BAR.SYNC.DEFER_BLOCKING 0x0 ;  /* 0x0000000000007b1d */ /* 0x000fe20000010000 */
[C---:B------:R-:W-:Y:S01]  /*1920*/  ISETP.GE.AND P0, PT, R19.reuse, UR6, PT ;  /* 0x0000000613007c0c */ /* 0x040fe2000bf06270 */
[----:B------:R-:W-:-:S04]  /*1930*/  IMAD R19, R19, UR4, RZ ;  /* 0x0000000413137c24 */ /* 0x000fc8000f8e02ff */
[----:B------:R-:W-:Y:S02]  /*1940*/  ULDC.64 UR4, c[0x0][0x220] ;  /* 0x0000880000047ab9 */ /* 0x000fe40000000a00 */
[----:B------:R-:W-:-:S04]  /*1950*/  LEA R20, P3, R19, UR4, 0x1 ;  /* 0x0000000413147c11 */ /* 0x000fc8000f8608ff */
[----:B------:R-:W-:Y:S01]  /*1960*/  LEA.HI.X.SX32 R22, R19, UR5, 0x1, P3 ;  /* 0x0000000513167c11 */ /* 0x000fe200098f0eff */
[C---:B0-----:R-:W-:Y:S02]  /*1970*/  IMAD.SHL.U32 R2, R8.reuse, 0x80, RZ ;  /* 0x0000008008027824 */ /* 0x041fe400078e00ff */
[C---:B------:R-:W-:Y:S02]  /*1980*/  IMAD.SHL.U32 R0, R8.reuse, 0x10, RZ ;  /* 0x0000001008007824 */ /* 0x040fe400078e00ff */
[----:B------:R-:W-:Y:S01]  /*1990*/  IMAD.SHL.U32 R3, R8, 0x8, RZ ;  /* 0x0000000808037824 */ /* 0x000fe200078e00ff */
[----:B------:R-:W-:Y:S02]  /*19a0*/  LOP3.LUT R5, R2, 0x400, RZ, 0xc0, !PT ;  /* 0x0000040002057812 */ /* 0x000fe400078ec0ff */
[----:B------:R-:W-:Y:S02]  /*19b0*/  LOP3.LUT R2, R0, 0x70, RZ, 0xc0, !PT ;  /* 0x0000007000027812 */ /* 0x000fe400078ec0ff */
[----:B------:R-:W-:-:S02]  /*19c0*/  LOP3.LUT R3, R3, 0x380, RZ, 0xc0, !PT ;  /* 0x0000038003037812 */ /* 0x000fc400078ec0ff */
[----:B------:R-:W-:Y:S02]  /*19d0*/  IADD3 R2, R5, UR12, R2 ;  /* 0x0000000c05027c10 */ /* 0x000fe4000fffe002 */
[----:B------:R-:W-:-:S03]  /*19e0*/  LOP3.LUT R4, R0, 0x7f0, RZ, 0xc0, !PT ;  /* 0x000007f000047812 */ /* 0x000fc600078ec0ff */
[----:B------:R-:W-:Y:S01]  /*19f0*/  IMAD.IADD R2, R3, 0x1, R2 ;  /* 0x0000000103027824 */ /* 0x000fe200078e0202 */
[----:B------:R-:W-:-:S04]  /*1a00*/  SHF.R.U32.HI R3, RZ, 0x6, R8 ;  /* 0x00000006ff037819 */ /* 0x000fc80000011608 */
[----:B------:R0:W-:Y:S01]  /*1a10*/  STSM.16.M88.4 [R2], R24 ;  /* 0x0000001802007844 */ /* 0x0001e20000000200 */
[----:B------:R-:W-:Y:S01]  /*1a20*/  SGXT.U32 R3, R3, 0x1 ;  /* 0x000000010303781a */ /* 0x000fe20000000000 */
[----:B------:R-:W-:Y:S03]  /*1a30*/  BAR.SYNC.DEFER_BLOCKING 0x0 ;  /* 0x0000000000007b1d */ /* 0x000fe60000010000 */
[----:B------:R-:W-:-:S04]  /*1a40*/  LOP3.LUT R18, R18, UR13, R3, 0xfe, !PT ;  /* 0x0000000d12127c12 */ /* 0x000fc8000f8efe03 */
[C---:B------:R-:W-:Y:S02]  /*1a50*/  LOP3.LUT R0, R18.reuse, 0x2, RZ, 0xfc, !PT ;  /* 0x0000000212007812 */ /* 0x040fe400078efcff */
[----:B------:R-:W-:Y:S02]  /*1a60*/  LOP3.LUT R3, R18, 0x6, RZ, 0xfc, !PT ;  /* 0x0000000612037812 */ /* 0x000fe400078efcff */
[----:B------:R-:W-:Y:S01]  /*1a70*/  ISETP.LT.AND P1, PT, R0, UR7, !P0 ;  /* 0x0000000700007c0c */ /* 0x000fe2000c721270 */
[C---:B-1----:R-:W-:Y:S01]  /*1a80*/  IMAD R0, R18.reuse, R21, RZ ;  /* 0x0000001512007224 */ /* 0x042fe200078e02ff */
[----:B------:R-:W-:Y:S02]  /*1a90*/  ISETP.LT.AND P4, PT, R3, UR7, !P0 ;  /* 0x0000000703007c0c */ /* 0x000fe4000c781270 */
[C---:B0-----:R-:W-:Y:S01]  /*1aa0*/  LOP3.LUT R2, R18.reuse, 0x4, RZ, 0xfc, !PT ;  /* 0x0000000412027812 */ /* 0x041fe200078efcff */
[----:B------:R-:W-:Y:S01]  /*1ab0*/  IMAD R9, R21, 0x2, R0 ;  /* 0x0000000215097824 */ /* 0x000fe200078e0200 */
[----:B------:R-:W-:-:S02]  /*1ac0*/  ISETP.LT.AND P2, PT, R18, UR7, !P0 ;  /* 0x0000000712007c0c */ /* 0x000fc4000c741270 */
[----:B------:R-:W-:Y:S02]  /*1ad0*/  ISETP.LT.AND P5, PT, R2, UR7, !P0 ;  /* 0x0000000702007c0c */ /* 0x000fe4000c7a1270 */
[----:B------:R-:W-:Y:S02]  /*1ae0*/  LEA R2, P3, R0, R20, 0x1 ;  /* 0x0000001400027211 */ /* 0x000fe400078608ff */
[----:B------:R-:W-:Y:S02]  /*1af0*/  LOP3.LUT R8, R18, 0x8, RZ, 0xfc, !PT ;  /* 0x0000000812087812 */ /* 0x000fe400078efcff */
[----:B------:R-:W-:Y:S01]  /*1b00*/  LEA.HI.X.SX32 R3, R0, R22, 0x1, P3 ;  /* 0x0000001600037211 */ /* 0x000fe200018f0eff */
[----:B------:R-:W0:Y:S01]  /*1b10*/  LDS.128 R4, [R4+UR12] ;  /* 0x0000000c04047984 */ /* 0x000e220008000c00 */
[----:B------:R-:W-:Y:S01]  /*1b20*/  IMAD R0, R21, 0x2, R9 ;  /* 0x0000000215007824 */ /* 0x000fe200078e0209 */
[----:B------:R-:W-:Y:S02]  /*1b30*/  ISETP.LT.AND P3, PT, R8, UR7, !P0 ;  /* 0x0000000708007c0c */ /* 0x000fe4000c761270 */
[----:B------:R-:W-:Y:S01]  /*1b40*/  LEA R8, P6, R9, R20, 0x1 ;  /* 0x0000001409087211 */ /* 0x000fe200078c08ff */
[----:B------:R-:W-:Y:S01]  /*1b50*/  IMAD R13, R21, 0x2, R0 ;  /* 0x00000002150d7824 */ /* 0x000fe200078e0200 */
[----:B------:R-:W-:-:S02]  /*1b60*/  LOP3.LUT R10, R18, 0xa, RZ, 0xfc, !PT ;  /* 0x0000000a120a7812 */ /* 0x000fc400078efcff */
[----:B------:R-:W-:Y:S01]  /*1b70*/  LEA.HI.X.SX32 R9, R9, R22, 0x1, P6 ;  /* 0x0000001609097211 */ /* 0x000fe200030f0eff */
[----:B------:R-:W-:-:S04]  /*1b80*/  IMAD R15, R21, 0x2, R13 ;  /* 0x00000002150f7824 */ /* 0x000fc800078e020d */
[----:B------:R-:W-:-:S04]  /*1b90*/  IMAD R16, R21, 0x2, R15 ;  /* 0x0000000215107824 */ /* 0x000fc800078e020f */
[----:B------:R-:W-:-:S04]  /*1ba0*/  IMAD R17, R21, 0x2, R16 ;  /* 0x0000000215117824 */ /* 0x000fc800078e0210 */
[----:B------:R-:W-:Y:S01]  /*1bb0*/  IMAD R19, R21, 0x2, R17 ;  /* 0x0000000215137824 */ /* 0x000fe200078e0211 */
[----:B0-----:R-:W-:Y:S01]  /*1bc0*/  @P2 STG.E.U16 desc[UR16][R2.64], R4 ;  /* 0x0000000402002986 */ /* 0x001fe2000c101510 */
[----:B------:R-:W-:Y:S02]  /*1bd0*/  ISETP.LT.AND P2, PT, R10, UR7, !P0 ;  /* 0x000000070a007c0c */ /* 0x000fe4000c741270 */
[CC--:B------:R-:W-:Y:S01]  /*1be0*/  LEA R10, P6, R0.reuse, R20.reuse, 0x1 ;  /* 0x00000014000a7211 */ /* 0x0c0fe200078c08ff */
[----:B------:R0:W-:Y:S01]  /*1bf0*/  @P1 STG.E.U16 desc[UR16][R8.64], R5 ;  /* 0x0000000508001986 */ /* 0x0001e2000c101510 */
[C---:B------:R-:W-:Y:S02]  /*1c00*/  LEA R12, P1, R13.reuse, R20, 0x1 ;  /* 0x000000140d0c7211 */ /* 0x040fe400078208ff */
[-C--:B------:R-:W-:Y:S02]  /*1c10*/  LEA.HI.X.SX32 R11, R0, R22.reuse, 0x1, P6 ;  /* 0x00000016000b7211 */ /* 0x080fe400030f0eff */
[----:B------:R-:W-:-:S02]  /*1c20*/  LEA.HI.X.SX32 R13, R13, R22, 0x1, P1 ;  /* 0x000000160d0d7211 */ /* 0x000fc400008f0eff */
[C---:B------:R-:W-:Y:S01]  /*1c30*/  LOP3.LUT R0, R18.reuse, 0xc, RZ, 0xfc, !PT ;  /* 0x0000000c12007812 */ /* 0x040fe200078efcff */
[----:B------:R1:W-:Y:S01]  /*1c40*/  @P5 STG.E.U16 desc[UR16][R10.64], R6 ;  /* 0x000000060a005986 */ /* 0x0003e2000c101510 */
[----:B------:R-:W-:Y:S02]  /*1c50*/  LOP3.LUT R18, R18, 0xe, RZ, 0xfc, !PT ;  /* 0x0000000e12127812 */ /* 0x000fe400078efcff */
[-C--:B------:R-:W-:Y:S01]  /*1c60*/  LEA R14, P6, R15, R20.reuse, 0x1 ;  /* 0x000000140f0e7211 */ /* 0x080fe200078c08ff */
[----:B------:R1:W-:Y:S01]  /*1c70*/  @P4 STG.E.U16 desc[UR16][R12.64], R7 ;  /* 0x000000070c004986 */ /* 0x0003e2000c101510 */
[----:B0-----:R-:W-:Y:S02]  /*1c80*/  LEA R8, P1, R17, R20, 0x1 ;  /* 0x0000001411087211 */ /* 0x001fe400078208ff */
[-C--:B------:R-:W-:Y:S02]  /*1c90*/  LEA.HI.X.SX32 R15, R15, R22.reuse, 0x1, P6 ;  /* 0x000000160f0f7211 */ /* 0x080fe400030f0eff */
[----:B------:R-:W-:-:S02]  /*1ca0*/  LEA.HI.X.SX32 R9, R17, R22, 0x1, P1 ;  /* 0x0000001611097211 */ /* 0x000fc400008f0eff */
[----:B------:R-:W-:Y:S02]  /*1cb0*/  ISETP.LT.AND P1, PT, R0, UR7, !P0 ;  /* 0x0000000700007c0c */ /* 0x000fe4000c721270 */
[----:B------:R-:W-:Y:S02]  /*1cc0*/  ISETP.LT.AND P0, PT, R18, UR7, !P0 ;  /* 0x0000000712007c0c */ /* 0x000fe4000c701270 */
[----:B------:R-:W-:Y:S02]  /*1cd0*/  LEA R2, P6, R16, R20, 0x1 ;  /* 0x0000001410027211 */ /* 0x000fe400078c08ff */
[----:B------:R-:W-:Y:S02]  /*1ce0*/  PRMT R4, R4, 0x7632, R4 ;  /* 0x0000763204047816 */ /* 0x000fe40000000004 */
[----:B------:R-:W-:Y:S02]  /*1cf0*/  LEA.HI.X.SX32 R3, R16, R22, 0x1, P6 ;  /* 0x0000001610037211 */ /* 0x000fe400030f0eff */
[----:B------:R-:W-:Y:S01]  /*1d00*/  PRMT R5, R5, 0x7632, R5 ;  /* 0x0000763205057816 */ /* 0x000fe20000000005 */
[----:B------:R1:W-:Y:S01]  /*1d10*/  @P3 STG.E.U16 desc[UR16][R14.64], R4 ;  /* 0x000000040e003986 */ /* 0x0003e2000c101510 */
[----:B------:R-:W-:-:S02]  /*1d20*/  PRMT R0, R6, 0x7632, R0 ;  /* 0x0000763206007816 */ /* 0x000fc40000000000 */
[C---:B------:R-:W-:Y:S01]  /*1d30*/  LEA R16, P6, R19.reuse, R20, 0x1 ;  /* 0x0000001413107211 */ /* 0x040fe200078c08ff */
[----:B------:R1:W-:Y:S03]  /*1d40*/  @P2 STG.E.U16 desc[UR16][R2.64], R5 ;  /* 0x0000000502002986 */ /* 0x0003e6000c101510 */
[----:B------:R-:W-:Y:S01]  /*1d50*/  LEA.HI.X.SX32 R17, R19, R22, 0x1, P6 ;  /* 0x0000001613117211 */ /* 0x000fe200030f0eff */
[----:B------:R1:W-:Y:S01]  /*1d60*/  @P1 STG.E.U16 desc[UR16][R8.64], R0 ;  /* 0x0000000008001986 */ /* 0x0003e2000c101510 */
[----:B------:R-:W-:Y:S07]  /*1d70*/  @!P0 EXIT ;  /* 0x000000000000894d */ /* 0x000fee0003800000 */
[----:B-1----:R-:W-:-:S05]  /*1d80*/  PRMT R8, R7, 0x7632, R8 ;  /* 0x0000763207087816 */ /* 0x002fca0000000008 */
[----:B------:R-:W-:Y:S01]  /*1d90*/  STG.E.U16 desc[UR16][R16.64], R8 ;  /* 0x0000000810007986 */ /* 0x000fe2000c101510 */
[----:B------:R-:W-:Y:S05]  /*1da0*/  EXIT ;  /* 0x000000000000794d */ /* 0x000fea0003800000 */
.L_x_2:
[----:B------:R-:W-:-:S00]  /*1db0*/  BRA `(.L_x_2) ;  /* 0xfffffffc00fc7947 */ /* 0x000fc0000383ffff */
[----:B------:R-:W-:-:S00]  /*1dc0*/  NOP ;  /* 0x0000000000007918 */ /* 0x000fc00000000000 */
        /* <DEDUP_REMOVED lines=11> */
.L_x_3:


//--------------------- .nv.shared.matmul_kernel  --------------------------
	.section	.nv.shared.matmul_kernel,"aw",@nobits
	.sectionflags	@""
	.align	16
	.zero		1024


//--------------------- .nv.shared.reserved.0     --------------------------
	.section	.nv.shared.reserved.0,"aw",@nobits
	.weak		__nv_reservedSMEM_offset_0_alias
	.size		__nv_reservedSMEM_offset_0_alias, 0, 0
	.other		__nv_reservedSMEM_offset_0_alias,@"STO_CUDA_RESERVED_SHARED STV_DEFAULT"
__nv_reservedSMEM_offset_0_alias:
	.zero		0


//--------------------- .nv.constant0.matmul_kernel --------------------------
	.section	.nv.constant0.matmul_kernel,"a",@progbits
	.sectionflags	@""
	.align	4
.nv.constant0.matmul_kernel:
	.zero		608


//--------------------- SYMBOLS --------------------------

	.type		.nv.reservedSmem.offset0,@object
	.size		.nv.reservedSmem.offset0,0x4
